	.target	sm_90

	.elftype	@"ET_EXEC"


//--------------------- .note.nv.tkinfo           --------------------------
	.section	.note.nv.tkinfo,"",@"SHT_NOTE"
	.sectionflags	@"SHF_NOTE_NV_TKINFO"
	.tkinfo
        /*0018*/ 	.word	0x00000002
        /*0030*/ 	.string	""
        /*0030*/ 	.string	"ptxas"
        /*0030*/ 	.string	"Cuda compilation tools, release 13.0, V13.0.88"
        /*0030*/ 	.string	"Build cuda_13.0.r13.0/compiler.36424714_0"
        /*0030*/ 	.string	"-arch sm_90 -m 64 "



//--------------------- .note.nv.cuinfo           --------------------------
	.section	.note.nv.cuinfo,"",@"SHT_NOTE"
	.sectionflags	@"SHF_NOTE_NV_CUINFO"
        /*0018*/ 	.short	0x0002
        /*001a*/ 	.short	0x005a
        /*001c*/ 	.short	0x0082
	.zero		2


//--------------------- .nv.info                  --------------------------
	.section	.nv.info,"",@"SHT_CUDA_INFO"
	.align	4


	//----- nvinfo : EIATTR_REGCOUNT
	.align		4
        /*0000*/ 	.byte	0x04, 0x2f
        /*0002*/ 	.short	(.L_46 - .L_45)
	.align		4
.L_45:
        /*0004*/ 	.word	index@(_ZN3cub17CUB_300001_SM_9006detail11EmptyKernelIvEEvv)
        /*0008*/ 	.word	0x00000004


	//----- nvinfo : EIATTR_FRAME_SIZE
	.align		4
.L_46:
        /*000c*/ 	.byte	0x04, 0x11
        /*000e*/ 	.short	(.L_48 - .L_47)
	.align		4
.L_47:
        /*0010*/ 	.word	index@(_ZN3cub17CUB_300001_SM_9006detail11EmptyKernelIvEEvv)
        /*0014*/ 	.word	0x00000000


	//----- nvinfo : EIATTR_REGCOUNT
	.align		4
.L_48:
        /*0018*/ 	.byte	0x04, 0x2f
        /*001a*/ 	.short	(.L_50 - .L_49)
	.align		4
.L_49:
        /*001c*/ 	.word	index@(_ZN3cub17CUB_300001_SM_9006detail8for_each13static_kernelINS2_12policy_hub_t12policy_500_tElNS2_12op_wrapper_tIlZN46_INTERNAL_16621f9a_15_SparseMatMul_cu_9a0a82042at6native48_GLOBAL__N__16621f9a_15_SparseMatMul_cu_9a0a820432sparse_sparse_matmul_cuda_kernelIdEEvRNS8_6TensorERKSC_SF_EUllE_N6thrust23THRUST_300001_SM_900_NS17counting_iteratorIlNSI_11use_defaultESK_SK_EEEEEEvT0_T1_)
        /*0020*/ 	.word	0x0000000e


	//----- nvinfo : EIATTR_FRAME_SIZE
	.align		4
.L_50:
        /*0024*/ 	.byte	0x04, 0x11
        /*0026*/ 	.short	(.L_52 - .L_51)
	.align		4
.L_51:
        /*0028*/ 	.word	index@(_ZN3cub17CUB_300001_SM_9006detail8for_each13static_kernelINS2_12policy_hub_t12policy_500_tElNS2_12op_wrapper_tIlZN46_INTERNAL_16621f9a_15_SparseMatMul_cu_9a0a82042at6native48_GLOBAL__N__16621f9a_15_SparseMatMul_cu_9a0a820432sparse_sparse_matmul_cuda_kernelIdEEvRNS8_6TensorERKSC_SF_EUllE_N6thrust23THRUST_300001_SM_900_NS17counting_iteratorIlNSI_11use_defaultESK_SK_EEEEEEvT0_T1_)
        /*002c*/ 	.word	0x00000000


	//----- nvinfo : EIATTR_REGCOUNT
	.align		4
.L_52:
        /*0030*/ 	.byte	0x04, 0x2f
        /*0032*/ 	.short	(.L_54 - .L_53)
	.align		4
.L_53:
        /*0034*/ 	.word	index@(_ZN3cub17CUB_300001_SM_9006detail8for_each13static_kernelINS2_12policy_hub_t12policy_500_tElNS2_12op_wrapper_tIlZN46_INTERNAL_16621f9a_15_SparseMatMul_cu_9a0a82042at6native48_GLOBAL__N__16621f9a_15_SparseMatMul_cu_9a0a820432sparse_sparse_matmul_cuda_kernelIdEEvRNS8_6TensorERKSC_SF_EUllE0_N6thrust23THRUST_300001_SM_900_NS17counting_iteratorIlNSI_11use_defaultESK_SK_EEEEEEvT0_T1_)
        /*0038*/ 	.word	0x00000012


	//----- nvinfo : EIATTR_FRAME_SIZE
	.align		4
.L_54:
        /*003c*/ 	.byte	0x04, 0x11
        /*003e*/ 	.short	(.L_56 - .L_55)
	.align		4
.L_55:
        /*0040*/ 	.word	index@(_ZN3cub17CUB_300001_SM_9006detail8for_each13static_kernelINS2_12policy_hub_t12policy_500_tElNS2_12op_wrapper_tIlZN46_INTERNAL_16621f9a_15_SparseMatMul_cu_9a0a82042at6native48_GLOBAL__N__16621f9a_15_SparseMatMul_cu_9a0a820432sparse_sparse_matmul_cuda_kernelIdEEvRNS8_6TensorERKSC_SF_EUllE0_N6thrust23THRUST_300001_SM_900_NS17counting_iteratorIlNSI_11use_defaultESK_SK_EEEEEEvT0_T1_)
        /*0044*/ 	.word	0x00000000


	//----- nvinfo : EIATTR_REGCOUNT
	.align		4
.L_56:
        /*0048*/ 	.byte	0x04, 0x2f
        /*004a*/ 	.short	(.L_58 - .L_57)
	.align		4
.L_57:
        /*004c*/ 	.word	index@(_ZN3cub17CUB_300001_SM_9006detail8for_each13static_kernelINS2_12policy_hub_t12policy_500_tElNS2_12op_wrapper_tIlZN46_INTERNAL_16621f9a_15_SparseMatMul_cu_9a0a82042at6native48_GLOBAL__N__16621f9a_15_SparseMatMul_cu_9a0a820432sparse_sparse_matmul_cuda_kernelIfEEvRNS8_6TensorERKSC_SF_EUllE_N6thrust23THRUST_300001_SM_900_NS17counting_iteratorIlNSI_11use_defaultESK_SK_EEEEEEvT0_T1_)
        /*0050*/ 	.word	0x0000000e


	//----- nvinfo : EIATTR_FRAME_SIZE
	.align		4
.L_58:
        /*0054*/ 	.byte	0x04, 0x11
        /*0056*/ 	.short	(.L_60 - .L_59)
	.align		4
.L_59:
        /*0058*/ 	.word	index@(_ZN3cub17CUB_300001_SM_9006detail8for_each13static_kernelINS2_12policy_hub_t12policy_500_tElNS2_12op_wrapper_tIlZN46_INTERNAL_16621f9a_15_SparseMatMul_cu_9a0a82042at6native48_GLOBAL__N__16621f9a_15_SparseMatMul_cu_9a0a820432sparse_sparse_matmul_cuda_kernelIfEEvRNS8_6TensorERKSC_SF_EUllE_N6thrust23THRUST_300001_SM_900_NS17counting_iteratorIlNSI_11use_defaultESK_SK_EEEEEEvT0_T1_)
        /*005c*/ 	.word	0x00000000


	//----- nvinfo : EIATTR_REGCOUNT
	.align		4
.L_60:
        /*0060*/ 	.byte	0x04, 0x2f
        /*0062*/ 	.short	(.L_62 - .L_61)
	.align		4
.L_61:
        /*0064*/ 	.word	index@(_ZN3cub17CUB_300001_SM_9006detail8for_each13static_kernelINS2_12policy_hub_t12policy_500_tElNS2_12op_wrapper_tIlZN46_INTERNAL_16621f9a_15_SparseMatMul_cu_9a0a82042at6native48_GLOBAL__N__16621f9a_15_SparseMatMul_cu_9a0a820432sparse_sparse_matmul_cuda_kernelIfEEvRNS8_6TensorERKSC_SF_EUllE0_N6thrust23THRUST_300001_SM_900_NS17counting_iteratorIlNSI_11use_defaultESK_SK_EEEEEEvT0_T1_)
        /*0068*/ 	.word	0x00000012


	//----- nvinfo : EIATTR_FRAME_SIZE
	.align		4
.L_62:
        /*006c*/ 	.byte	0x04, 0x11
        /*006e*/ 	.short	(.L_64 - .L_63)
	.align		4
.L_63:
        /*0070*/ 	.word	index@(_ZN3cub17CUB_300001_SM_9006detail8for_each13static_kernelINS2_12policy_hub_t12policy_500_tElNS2_12op_wrapper_tIlZN46_INTERNAL_16621f9a_15_SparseMatMul_cu_9a0a82042at6native48_GLOBAL__N__16621f9a_15_SparseMatMul_cu_9a0a820432sparse_sparse_matmul_cuda_kernelIfEEvRNS8_6TensorERKSC_SF_EUllE0_N6thrust23THRUST_300001_SM_900_NS17counting_iteratorIlNSI_11use_defaultESK_SK_EEEEEEvT0_T1_)
        /*0074*/ 	.word	0x00000000


	//----- nvinfo : EIATTR_REGCOUNT
	.align		4
.L_64:
        /*0078*/ 	.byte	0x04, 0x2f
        /*007a*/ 	.short	(.L_66 - .L_65)
	.align		4
.L_65:
        /*007c*/ 	.word	index@(_ZN3cub17CUB_300001_SM_9006detail8for_each13static_kernelINS2_12policy_hub_t12policy_500_tElNS2_12op_wrapper_tIlZN46_INTERNAL_16621f9a_15_SparseMatMul_cu_9a0a82042at6native48_GLOBAL__N__16621f9a_15_SparseMatMul_cu_9a0a820432sparse_sparse_matmul_cuda_kernelIN3c107complexIdEEEEvRNS8_6TensorERKSF_SI_EUllE_N6thrust23THRUST_300001_SM_900_NS17counting_iteratorIlNSL_11use_defaultESN_SN_EEEEEEvT0_T1_)
        /*0080*/ 	.word	0x0000000e


	//----- nvinfo : EIATTR_FRAME_SIZE
	.align		4
.L_66:
        /*0084*/ 	.byte	0x04, 0x11
        /*0086*/ 	.short	(.L_68 - .L_67)
	.align		4
.L_67:
        /*0088*/ 	.word	index@(_ZN3cub17CUB_300001_SM_9006detail8for_each13static_kernelINS2_12policy_hub_t12policy_500_tElNS2_12op_wrapper_tIlZN46_INTERNAL_16621f9a_15_SparseMatMul_cu_9a0a82042at6native48_GLOBAL__N__16621f9a_15_SparseMatMul_cu_9a0a820432sparse_sparse_matmul_cuda_kernelIN3c107complexIdEEEEvRNS8_6TensorERKSF_SI_EUllE_N6thrust23THRUST_300001_SM_900_NS17counting_iteratorIlNSL_11use_defaultESN_SN_EEEEEEvT0_T1_)
        /*008c*/ 	.word	0x00000000


	//----- nvinfo : EIATTR_REGCOUNT
	.align		4
.L_68:
        /*0090*/ 	.byte	0x04, 0x2f
        /*0092*/ 	.short	(.L_70 - .L_69)
	.align		4
.L_69:
        /*0094*/ 	.word	index@(_ZN3cub17CUB_300001_SM_9006detail8for_each13static_kernelINS2_12policy_hub_t12policy_500_tElNS2_12op_wrapper_tIlZN46_INTERNAL_16621f9a_15_SparseMatMul_cu_9a0a82042at6native48_GLOBAL__N__16621f9a_15_SparseMatMul_cu_9a0a820432sparse_sparse_matmul_cuda_kernelIN3c107complexIdEEEEvRNS8_6TensorERKSF_SI_EUllE0_N6thrust23THRUST_300001_SM_900_NS17counting_iteratorIlNSL_11use_defaultESN_SN_EEEEEEvT0_T1_)
        /*0098*/ 	.word	0x00000012


	//----- nvinfo : EIATTR_FRAME_SIZE
	.align		4
.L_70:
        /*009c*/ 	.byte	0x04, 0x11
        /*009e*/ 	.short	(.L_72 - .L_71)
	.align		4
.L_71:
        /*00a0*/ 	.word	index@(_ZN3cub17CUB_300001_SM_9006detail8for_each13static_kernelINS2_12policy_hub_t12policy_500_tElNS2_12op_wrapper_tIlZN46_INTERNAL_16621f9a_15_SparseMatMul_cu_9a0a82042at6native48_GLOBAL__N__16621f9a_15_SparseMatMul_cu_9a0a820432sparse_sparse_matmul_cuda_kernelIN3c107complexIdEEEEvRNS8_6TensorERKSF_SI_EUllE0_N6thrust23THRUST_300001_SM_900_NS17counting_iteratorIlNSL_11use_defaultESN_SN_EEEEEEvT0_T1_)
        /*00a4*/ 	.word	0x00000000


	//----- nvinfo : EIATTR_REGCOUNT
	.align		4
.L_72:
        /*00a8*/ 	.byte	0x04, 0x2f
        /*00aa*/ 	.short	(.L_74 - .L_73)
	.align		4
.L_73:
        /*00ac*/ 	.word	index@(_ZN3cub17CUB_300001_SM_9006detail8for_each13static_kernelINS2_12policy_hub_t12policy_500_tElNS2_12op_wrapper_tIlZN46_INTERNAL_16621f9a_15_SparseMatMul_cu_9a0a82042at6native48_GLOBAL__N__16621f9a_15_SparseMatMul_cu_9a0a820432sparse_sparse_matmul_cuda_kernelIN3c107complexIfEEEEvRNS8_6TensorERKSF_SI_EUllE_N6thrust23THRUST_300001_SM_900_NS17counting_iteratorIlNSL_11use_defaultESN_SN_EEEEEEvT0_T1_)
        /*00b0*/ 	.word	0x0000000e


	//----- nvinfo : EIATTR_FRAME_SIZE
	.align		4
.L_74:
        /*00b4*/ 	.byte	0x04, 0x11
        /*00b6*/ 	.short	(.L_76 - .L_75)
	.align		4
.L_75:
        /*00b8*/ 	.word	index@(_ZN3cub17CUB_300001_SM_9006detail8for_each13static_kernelINS2_12policy_hub_t12policy_500_tElNS2_12op_wrapper_tIlZN46_INTERNAL_16621f9a_15_SparseMatMul_cu_9a0a82042at6native48_GLOBAL__N__16621f9a_15_SparseMatMul_cu_9a0a820432sparse_sparse_matmul_cuda_kernelIN3c107complexIfEEEEvRNS8_6TensorERKSF_SI_EUllE_N6thrust23THRUST_300001_SM_900_NS17counting_iteratorIlNSL_11use_defaultESN_SN_EEEEEEvT0_T1_)
        /*00bc*/ 	.word	0x00000000


	//----- nvinfo : EIATTR_REGCOUNT
	.align		4
.L_76:
        /*00c0*/ 	.byte	0x04, 0x2f
        /*00c2*/ 	.short	(.L_78 - .L_77)
	.align		4
.L_77:
        /*00c4*/ 	.word	index@(_ZN3cub17CUB_300001_SM_9006detail8for_each13static_kernelINS2_12policy_hub_t12policy_500_tElNS2_12op_wrapper_tIlZN46_INTERNAL_16621f9a_15_SparseMatMul_cu_9a0a82042at6native48_GLOBAL__N__16621f9a_15_SparseMatMul_cu_9a0a820432sparse_sparse_matmul_cuda_kernelIN3c107complexIfEEEEvRNS8_6TensorERKSF_SI_EUllE0_N6thrust23THRUST_300001_SM_900_NS17counting_iteratorIlNSL_11use_defaultESN_SN_EEEEEEvT0_T1_)
        /*00c8*/ 	.word	0x00000012


	//----- nvinfo : EIATTR_FRAME_SIZE
	.align		4
.L_78:
        /*00cc*/ 	.byte	0x04, 0x11
        /*00ce*/ 	.short	(.L_80 - .L_79)
	.align		4
.L_79:
        /*00d0*/ 	.word	index@(_ZN3cub17CUB_300001_SM_9006detail8for_each13static_kernelINS2_12policy_hub_t12policy_500_tElNS2_12op_wrapper_tIlZN46_INTERNAL_16621f9a_15_SparseMatMul_cu_9a0a82042at6native48_GLOBAL__N__16621f9a_15_SparseMatMul_cu_9a0a820432sparse_sparse_matmul_cuda_kernelIN3c107complexIfEEEEvRNS8_6TensorERKSF_SI_EUllE0_N6thrust23THRUST_300001_SM_900_NS17counting_iteratorIlNSL_11use_defaultESN_SN_EEEEEEvT0_T1_)
        /*00d4*/ 	.word	0x00000000


	//----- nvinfo : EIATTR_REGCOUNT
	.align		4
.L_80:
        /*00d8*/ 	.byte	0x04, 0x2f
        /*00da*/ 	.short	(.L_82 - .L_81)
	.align		4
.L_81:
        /*00dc*/ 	.word	index@(_ZN3cub17CUB_300001_SM_9006detail8for_each13static_kernelINS2_12policy_hub_t12policy_500_tElNS2_12op_wrapper_tIlZN46_INTERNAL_16621f9a_15_SparseMatMul_cu_9a0a82042at6native48_GLOBAL__N__16621f9a_15_SparseMatMul_cu_9a0a820432sparse_sparse_matmul_cuda_kernelIN3c104HalfEEEvRNS8_6TensorERKSE_SH_EUllE_N6thrust23THRUST_300001_SM_900_NS17counting_iteratorIlNSK_11use_defaultESM_SM_EEEEEEvT0_T1_)
        /*00e0*/ 	.word	0x0000000e


	//----- nvinfo : EIATTR_FRAME_SIZE
	.align		4
.L_82:
        /*00e4*/ 	.byte	0x04, 0x11
        /*00e6*/ 	.short	(.L_84 - .L_83)
	.align		4
.L_83:
        /*00e8*/ 	.word	index@(_ZN3cub17CUB_300001_SM_9006detail8for_each13static_kernelINS2_12policy_hub_t12policy_500_tElNS2_12op_wrapper_tIlZN46_INTERNAL_16621f9a_15_SparseMatMul_cu_9a0a82042at6native48_GLOBAL__N__16621f9a_15_SparseMatMul_cu_9a0a820432sparse_sparse_matmul_cuda_kernelIN3c104HalfEEEvRNS8_6TensorERKSE_SH_EUllE_N6thrust23THRUST_300001_SM_900_NS17counting_iteratorIlNSK_11use_defaultESM_SM_EEEEEEvT0_T1_)
        /*00ec*/ 	.word	0x00000000


	//----- nvinfo : EIATTR_REGCOUNT
	.align		4
.L_84:
        /*00f0*/ 	.byte	0x04, 0x2f
        /*00f2*/ 	.short	(.L_86 - .L_85)
	.align		4
.L_85:
        /*00f4*/ 	.word	index@(_ZN3cub17CUB_300001_SM_9006detail8for_each13static_kernelINS2_12policy_hub_t12policy_500_tElNS2_12op_wrapper_tIlZN46_INTERNAL_16621f9a_15_SparseMatMul_cu_9a0a82042at6native48_GLOBAL__N__16621f9a_15_SparseMatMul_cu_9a0a820432sparse_sparse_matmul_cuda_kernelIN3c104HalfEEEvRNS8_6TensorERKSE_SH_EUllE0_N6thrust23THRUST_300001_SM_900_NS17counting_iteratorIlNSK_11use_defaultESM_SM_EEEEEEvT0_T1_)
        /*00f8*/ 	.word	0x00000012


	//----- nvinfo : EIATTR_FRAME_SIZE
	.align		4
.L_86:
        /*00fc*/ 	.byte	0x04, 0x11
        /*00fe*/ 	.short	(.L_88 - .L_87)
	.align		4
.L_87:
        /*0100*/ 	.word	index@(_ZN3cub17CUB_300001_SM_9006detail8for_each13static_kernelINS2_12policy_hub_t12policy_500_tElNS2_12op_wrapper_tIlZN46_INTERNAL_16621f9a_15_SparseMatMul_cu_9a0a82042at6native48_GLOBAL__N__16621f9a_15_SparseMatMul_cu_9a0a820432sparse_sparse_matmul_cuda_kernelIN3c104HalfEEEvRNS8_6TensorERKSE_SH_EUllE0_N6thrust23THRUST_300001_SM_900_NS17counting_iteratorIlNSK_11use_defaultESM_SM_EEEEEEvT0_T1_)
        /*0104*/ 	.word	0x00000000


	//----- nvinfo : EIATTR_REGCOUNT
	.align		4
.L_88:
        /*0108*/ 	.byte	0x04, 0x2f
        /*010a*/ 	.short	(.L_90 - .L_89)
	.align		4
.L_89:
        /*010c*/ 	.word	index@(_ZN3cub17CUB_300001_SM_9006detail8for_each13static_kernelINS2_12policy_hub_t12policy_500_tElNS2_12op_wrapper_tIlZN46_INTERNAL_16621f9a_15_SparseMatMul_cu_9a0a82042at6native48_GLOBAL__N__16621f9a_15_SparseMatMul_cu_9a0a820432sparse_sparse_matmul_cuda_kernelIN3c108BFloat16EEEvRNS8_6TensorERKSE_SH_EUllE_N6thrust23THRUST_300001_SM_900_NS17counting_iteratorIlNSK_11use_defaultESM_SM_EEEEEEvT0_T1_)
        /*0110*/ 	.word	0x0000000e


	//----- nvinfo : EIATTR_FRAME_SIZE
	.align		4
.L_90:
        /*0114*/ 	.byte	0x04, 0x11
        /*0116*/ 	.short	(.L_92 - .L_91)
	.align		4
.L_91:
        /*0118*/ 	.word	index@(_ZN3cub17CUB_300001_SM_9006detail8for_each13static_kernelINS2_12policy_hub_t12policy_500_tElNS2_12op_wrapper_tIlZN46_INTERNAL_16621f9a_15_SparseMatMul_cu_9a0a82042at6native48_GLOBAL__N__16621f9a_15_SparseMatMul_cu_9a0a820432sparse_sparse_matmul_cuda_kernelIN3c108BFloat16EEEvRNS8_6TensorERKSE_SH_EUllE_N6thrust23THRUST_300001_SM_900_NS17counting_iteratorIlNSK_11use_defaultESM_SM_EEEEEEvT0_T1_)
        /*011c*/ 	.word	0x00000000


	//----- nvinfo : EIATTR_REGCOUNT
	.align		4
.L_92:
        /*0120*/ 	.byte	0x04, 0x2f
        /*0122*/ 	.short	(.L_94 - .L_93)
	.align		4
.L_93:
        /*0124*/ 	.word	index@(_ZN3cub17CUB_300001_SM_9006detail8for_each13static_kernelINS2_12policy_hub_t12policy_500_tElNS2_12op_wrapper_tIlZN46_INTERNAL_16621f9a_15_SparseMatMul_cu_9a0a82042at6native48_GLOBAL__N__16621f9a_15_SparseMatMul_cu_9a0a820432sparse_sparse_matmul_cuda_kernelIN3c108BFloat16EEEvRNS8_6TensorERKSE_SH_EUllE0_N6thrust23THRUST_300001_SM_900_NS17counting_iteratorIlNSK_11use_defaultESM_SM_EEEEEEvT0_T1_)
        /*0128*/ 	.word	0x00000012


	//----- nvinfo : EIATTR_FRAME_SIZE
	.align		4
.L_94:
        /*012c*/ 	.byte	0x04, 0x11
        /*012e*/ 	.short	(.L_96 - .L_95)
	.align		4
.L_95:
        /*0130*/ 	.word	index@(_ZN3cub17CUB_300001_SM_9006detail8for_each13static_kernelINS2_12policy_hub_t12policy_500_tElNS2_12op_wrapper_tIlZN46_INTERNAL_16621f9a_15_SparseMatMul_cu_9a0a82042at6native48_GLOBAL__N__16621f9a_15_SparseMatMul_cu_9a0a820432sparse_sparse_matmul_cuda_kernelIN3c108BFloat16EEEvRNS8_6TensorERKSE_SH_EUllE0_N6thrust23THRUST_300001_SM_900_NS17counting_iteratorIlNSK_11use_defaultESM_SM_EEEEEEvT0_T1_)
        /*0134*/ 	.word	0x00000000


	//----- nvinfo : EIATTR_MIN_STACK_SIZE
	.align		4
.L_96:
        /*0138*/ 	.byte	0x04, 0x12
        /*013a*/ 	.short	(.L_98 - .L_97)
	.align		4
.L_97:
        /*013c*/ 	.word	index@(_ZN3cub17CUB_300001_SM_9006detail8for_each13static_kernelINS2_12policy_hub_t12policy_500_tElNS2_12op_wrapper_tIlZN46_INTERNAL_16621f9a_15_SparseMatMul_cu_9a0a82042at6native48_GLOBAL__N__16621f9a_15_SparseMatMul_cu_9a0a820432sparse_sparse_matmul_cuda_kernelIN3c108BFloat16EEEvRNS8_6TensorERKSE_SH_EUllE0_N6thrust23THRUST_300001_SM_900_NS17counting_iteratorIlNSK_11use_defaultESM_SM_EEEEEEvT0_T1_)
        /*0140*/ 	.word	0x00000000


	//----- nvinfo : EIATTR_MIN_STACK_SIZE
	.align		4
.L_98:
        /*0144*/ 	.byte	0x04, 0x12
        /*0146*/ 	.short	(.L_100 - .L_99)
	.align		4
.L_99:
        /*0148*/ 	.word	index@(_ZN3cub17CUB_300001_SM_9006detail8for_each13static_kernelINS2_12policy_hub_t12policy_500_tElNS2_12op_wrapper_tIlZN46_INTERNAL_16621f9a_15_SparseMatMul_cu_9a0a82042at6native48_GLOBAL__N__16621f9a_15_SparseMatMul_cu_9a0a820432sparse_sparse_matmul_cuda_kernelIN3c108BFloat16EEEvRNS8_6TensorERKSE_SH_EUllE_N6thrust23THRUST_300001_SM_900_NS17counting_iteratorIlNSK_11use_defaultESM_SM_EEEEEEvT0_T1_)
        /*014c*/ 	.word	0x00000000


	//----- nvinfo : EIATTR_MIN_STACK_SIZE
	.align		4
.L_100:
        /*0150*/ 	.byte	0x04, 0x12
        /*0152*/ 	.short	(.L_102 - .L_101)
	.align		4
.L_101:
        /*0154*/ 	.word	index@(_ZN3cub17CUB_300001_SM_9006detail8for_each13static_kernelINS2_12policy_hub_t12policy_500_tElNS2_12op_wrapper_tIlZN46_INTERNAL_16621f9a_15_SparseMatMul_cu_9a0a82042at6native48_GLOBAL__N__16621f9a_15_SparseMatMul_cu_9a0a820432sparse_sparse_matmul_cuda_kernelIN3c104HalfEEEvRNS8_6TensorERKSE_SH_EUllE0_N6thrust23THRUST_300001_SM_900_NS17counting_iteratorIlNSK_11use_defaultESM_SM_EEEEEEvT0_T1_)
        /*0158*/ 	.word	0x00000000


	//----- nvinfo : EIATTR_MIN_STACK_SIZE
	.align		4
.L_102:
        /*015c*/ 	.byte	0x04, 0x12
        /*015e*/ 	.short	(.L_104 - .L_103)
	.align		4
.L_103:
        /*0160*/ 	.word	index@(_ZN3cub17CUB_300001_SM_9006detail8for_each13static_kernelINS2_12policy_hub_t12policy_500_tElNS2_12op_wrapper_tIlZN46_INTERNAL_16621f9a_15_SparseMatMul_cu_9a0a82042at6native48_GLOBAL__N__16621f9a_15_SparseMatMul_cu_9a0a820432sparse_sparse_matmul_cuda_kernelIN3c104HalfEEEvRNS8_6TensorERKSE_SH_EUllE_N6thrust23THRUST_300001_SM_900_NS17counting_iteratorIlNSK_11use_defaultESM_SM_EEEEEEvT0_T1_)
        /*0164*/ 	.word	0x00000000


	//----- nvinfo : EIATTR_MIN_STACK_SIZE
	.align		4
.L_104:
        /*0168*/ 	.byte	0x04, 0x12
        /*016a*/ 	.short	(.L_106 - .L_105)
	.align		4
.L_105:
        /*016c*/ 	.word	index@(_ZN3cub17CUB_300001_SM_9006detail8for_each13static_kernelINS2_12policy_hub_t12policy_500_tElNS2_12op_wrapper_tIlZN46_INTERNAL_16621f9a_15_SparseMatMul_cu_9a0a82042at6native48_GLOBAL__N__16621f9a_15_SparseMatMul_cu_9a0a820432sparse_sparse_matmul_cuda_kernelIN3c107complexIfEEEEvRNS8_6TensorERKSF_SI_EUllE0_N6thrust23THRUST_300001_SM_900_NS17counting_iteratorIlNSL_11use_defaultESN_SN_EEEEEEvT0_T1_)
        /*0170*/ 	.word	0x00000000


	//----- nvinfo : EIATTR_MIN_STACK_SIZE
	.align		4
.L_106:
        /*0174*/ 	.byte	0x04, 0x12
        /*0176*/ 	.short	(.L_108 - .L_107)
	.align		4
.L_107:
        /*0178*/ 	.word	index@(_ZN3cub17CUB_300001_SM_9006detail8for_each13static_kernelINS2_12policy_hub_t12policy_500_tElNS2_12op_wrapper_tIlZN46_INTERNAL_16621f9a_15_SparseMatMul_cu_9a0a82042at6native48_GLOBAL__N__16621f9a_15_SparseMatMul_cu_9a0a820432sparse_sparse_matmul_cuda_kernelIN3c107complexIfEEEEvRNS8_6TensorERKSF_SI_EUllE_N6thrust23THRUST_300001_SM_900_NS17counting_iteratorIlNSL_11use_defaultESN_SN_EEEEEEvT0_T1_)
        /*017c*/ 	.word	0x00000000


	//----- nvinfo : EIATTR_MIN_STACK_SIZE
	.align		4
.L_108:
        /*0180*/ 	.byte	0x04, 0x12
        /*0182*/ 	.short	(.L_110 - .L_109)
	.align		4
.L_109:
        /*0184*/ 	.word	index@(_ZN3cub17CUB_300001_SM_9006detail8for_each13static_kernelINS2_12policy_hub_t12policy_500_tElNS2_12op_wrapper_tIlZN46_INTERNAL_16621f9a_15_SparseMatMul_cu_9a0a82042at6native48_GLOBAL__N__16621f9a_15_SparseMatMul_cu_9a0a820432sparse_sparse_matmul_cuda_kernelIN3c107complexIdEEEEvRNS8_6TensorERKSF_SI_EUllE0_N6thrust23THRUST_300001_SM_900_NS17counting_iteratorIlNSL_11use_defaultESN_SN_EEEEEEvT0_T1_)
        /*0188*/ 	.word	0x00000000


	//----- nvinfo : EIATTR_MIN_STACK_SIZE
	.align		4
.L_110:
        /*018c*/ 	.byte	0x04, 0x12
        /*018e*/ 	.short	(.L_112 - .L_111)
	.align		4
.L_111:
        /*0190*/ 	.word	index@(_ZN3cub17CUB_300001_SM_9006detail8for_each13static_kernelINS2_12policy_hub_t12policy_500_tElNS2_12op_wrapper_tIlZN46_INTERNAL_16621f9a_15_SparseMatMul_cu_9a0a82042at6native48_GLOBAL__N__16621f9a_15_SparseMatMul_cu_9a0a820432sparse_sparse_matmul_cuda_kernelIN3c107complexIdEEEEvRNS8_6TensorERKSF_SI_EUllE_N6thrust23THRUST_300001_SM_900_NS17counting_iteratorIlNSL_11use_defaultESN_SN_EEEEEEvT0_T1_)
        /*0194*/ 	.word	0x00000000


	//----- nvinfo : EIATTR_MIN_STACK_SIZE
	.align		4
.L_112:
        /*0198*/ 	.byte	0x04, 0x12
        /*019a*/ 	.short	(.L_114 - .L_113)
	.align		4
.L_113:
        /*019c*/ 	.word	index@(_ZN3cub17CUB_300001_SM_9006detail8for_each13static_kernelINS2_12policy_hub_t12policy_500_tElNS2_12op_wrapper_tIlZN46_INTERNAL_16621f9a_15_SparseMatMul_cu_9a0a82042at6native48_GLOBAL__N__16621f9a_15_SparseMatMul_cu_9a0a820432sparse_sparse_matmul_cuda_kernelIfEEvRNS8_6TensorERKSC_SF_EUllE0_N6thrust23THRUST_300001_SM_900_NS17counting_iteratorIlNSI_11use_defaultESK_SK_EEEEEEvT0_T1_)
        /*01a0*/ 	.word	0x00000000


	//----- nvinfo : EIATTR_MIN_STACK_SIZE
	.align		4
.L_114:
        /*01a4*/ 	.byte	0x04, 0x12
        /*01a6*/ 	.short	(.L_116 - .L_115)
	.align		4
.L_115:
        /*01a8*/ 	.word	index@(_ZN3cub17CUB_300001_SM_9006detail8for_each13static_kernelINS2_12policy_hub_t12policy_500_tElNS2_12op_wrapper_tIlZN46_INTERNAL_16621f9a_15_SparseMatMul_cu_9a0a82042at6native48_GLOBAL__N__16621f9a_15_SparseMatMul_cu_9a0a820432sparse_sparse_matmul_cuda_kernelIfEEvRNS8_6TensorERKSC_SF_EUllE_N6thrust23THRUST_300001_SM_900_NS17counting_iteratorIlNSI_11use_defaultESK_SK_EEEEEEvT0_T1_)
        /*01ac*/ 	.word	0x00000000


	//----- nvinfo : EIATTR_MIN_STACK_SIZE
	.align		4
.L_116:
        /*01b0*/ 	.byte	0x04, 0x12
        /*01b2*/ 	.short	(.L_118 - .L_117)
	.align		4
.L_117:
        /*01b4*/ 	.word	index@(_ZN3cub17CUB_300001_SM_9006detail8for_each13static_kernelINS2_12policy_hub_t12policy_500_tElNS2_12op_wrapper_tIlZN46_INTERNAL_16621f9a_15_SparseMatMul_cu_9a0a82042at6native48_GLOBAL__N__16621f9a_15_SparseMatMul_cu_9a0a820432sparse_sparse_matmul_cuda_kernelIdEEvRNS8_6TensorERKSC_SF_EUllE0_N6thrust23THRUST_300001_SM_900_NS17counting_iteratorIlNSI_11use_defaultESK_SK_EEEEEEvT0_T1_)
        /*01b8*/ 	.word	0x00000000


	//----- nvinfo : EIATTR_MIN_STACK_SIZE
	.align		4
.L_118:
        /*01bc*/ 	.byte	0x04, 0x12
        /*01be*/ 	.short	(.L_120 - .L_119)
	.align		4
.L_119:
        /*01c0*/ 	.word	index@(_ZN3cub17CUB_300001_SM_9006detail8for_each13static_kernelINS2_12policy_hub_t12policy_500_tElNS2_12op_wrapper_tIlZN46_INTERNAL_16621f9a_15_SparseMatMul_cu_9a0a82042at6native48_GLOBAL__N__16621f9a_15_SparseMatMul_cu_9a0a820432sparse_sparse_matmul_cuda_kernelIdEEvRNS8_6TensorERKSC_SF_EUllE_N6thrust23THRUST_300001_SM_900_NS17counting_iteratorIlNSI_11use_defaultESK_SK_EEEEEEvT0_T1_)
        /*01c4*/ 	.word	0x00000000


	//----- nvinfo : EIATTR_MIN_STACK_SIZE
	.align		4
.L_120:
        /*01c8*/ 	.byte	0x04, 0x12
        /*01ca*/ 	.short	(.L_122 - .L_121)
	.align		4
.L_121:
        /*01cc*/ 	.word	index@(_ZN3cub17CUB_300001_SM_9006detail11EmptyKernelIvEEvv)
        /*01d0*/ 	.word	0x00000000
.L_122:


//--------------------- .nv.compat                --------------------------
	.section	.nv.compat,"",@"SHT_CUDA_COMPAT_INFO"
	.align	4
        /*0000*/ 	.byte	0x02, 0x09, 0x00, 0x00, 0x02, 0x02, 0x01, 0x00, 0x02, 0x05, 0x05, 0x00, 0x03, 0x07, 0x01, 0x01
        /*0010*/ 	.byte	0x02, 0x03, 0x00, 0x00, 0x02, 0x06, 0x01, 0x00, 0x04, 0x0b, 0x08, 0x00, 0x00, 0x00, 0x00, 0x00
        /*0020*/ 	.byte	0x00, 0x00, 0x00, 0x00


//--------------------- .nv.info._ZN3cub17CUB_300001_SM_9006detail8for_each13static_kernelINS2_12policy_hub_t12policy_500_tElNS2_12op_wrapper_tIlZN46_INTERNAL_16621f9a_15_SparseMatMul_cu_9a0a82042at6native48_GLOBAL__N__16621f9a_15_SparseMatMul_cu_9a0a820432sparse_sparse_matmul_cuda_kernelIN3c108BFloat16EEEvRNS8_6TensorERKSE_SH_EUllE0_N6thrust23THRUST_300001_SM_900_NS17counting_iteratorIlNSK_11use_defaultESM_SM_EEEEEEvT0_T1_ --------------------------
	.section	.nv.info._ZN3cub17CUB_300001_SM_9006detail8for_each13static_kernelINS2_12policy_hub_t12policy_500_tElNS2_12op_wrapper_tIlZN46_INTERNAL_16621f9a_15_SparseMatMul_cu_9a0a82042at6native48_GLOBAL__N__16621f9a_15_SparseMatMul_cu_9a0a820432sparse_sparse_matmul_cuda_kernelIN3c108BFloat16EEEvRNS8_6TensorERKSE_SH_EUllE0_N6thrust23THRUST_300001_SM_900_NS17counting_iteratorIlNSK_11use_defaultESM_SM_EEEEEEvT0_T1_,"",@"SHT_CUDA_INFO"
	.sectionflags	@""
	.align	4


	//----- nvinfo : EIATTR_CUDA_API_VERSION
	.align		4
        /*0000*/ 	.byte	0x04, 0x37
        /*0002*/ 	.short	(.L_124 - .L_123)
.L_123:
        /*0004*/ 	.word	0x00000082


	//----- nvinfo : EIATTR_KPARAM_INFO
	.align		4
.L_124:
        /*0008*/ 	.byte	0x04, 0x17
        /*000a*/ 	.short	(.L_126 - .L_125)
.L_125:
        /*000c*/ 	.word	0x00000000
        /*0010*/ 	.short	0x0001
        /*0012*/ 	.short	0x0008
        /*0014*/ 	.byte	0x00, 0xf0, 0xc1, 0x01


	//----- nvinfo : EIATTR_KPARAM_INFO
	.align		4
.L_126:
        /*0018*/ 	.byte	0x04, 0x17
        /*001a*/ 	.short	(.L_128 - .L_127)
.L_127:
        /*001c*/ 	.word	0x00000000
        /*0020*/ 	.short	0x0000
        /*0022*/ 	.short	0x0000
        /*0024*/ 	.byte	0x00, 0xf0, 0x21, 0x00


	//----- nvinfo : EIATTR_SPARSE_MMA_MASK
	.align		4
.L_128:
        /*0028*/ 	.byte	0x03, 0x50
        /*002a*/ 	.short	0x0000


	//----- nvinfo : EIATTR_MAXREG_COUNT
	.align		4
        /*002c*/ 	.byte	0x03, 0x1b
        /*002e*/ 	.short	0x00ff


	//----- nvinfo : EIATTR_MERCURY_ISA_VERSION
	.align		4
        /*0030*/ 	.byte	0x03, 0x5f
        /*0032*/ 	.short	0x0101


	//----- nvinfo : EIATTR_EXIT_INSTR_OFFSETS
	.align		4
        /*0034*/ 	.byte	0x04, 0x1c
        /*0036*/ 	.short	(.L_130 - .L_129)


	//   ....[0]....
.L_129:
        /*0038*/ 	.word	0x00000320


	//   ....[1]....
        /*003c*/ 	.word	0x00000360


	//   ....[2]....
        /*0040*/ 	.word	0x000003d0


	//----- nvinfo : EIATTR_MAX_THREADS
	.align		4
.L_130:
        /*0044*/ 	.byte	0x04, 0x05
        /*0046*/ 	.short	(.L_132 - .L_131)
.L_131:
        /*0048*/ 	.word	0x00000100
        /*004c*/ 	.word	0x00000001
        /*0050*/ 	.word	0x00000001


	//----- nvinfo : EIATTR_CRS_STACK_SIZE
	.align		4
.L_132:
        /*0054*/ 	.byte	0x04, 0x1e
        /*0056*/ 	.short	(.L_134 - .L_133)
.L_133:
        /*0058*/ 	.word	0x00000000


	//----- nvinfo : EIATTR_CBANK_PARAM_SIZE
	.align		4
.L_134:
        /*005c*/ 	.byte	0x03, 0x19
        /*005e*/ 	.short	0x0078


	//----- nvinfo : EIATTR_PARAM_CBANK
	.align		4
        /*0060*/ 	.byte	0x04, 0x0a
        /*0062*/ 	.short	(.L_136 - .L_135)
	.align		4
.L_135:
        /*0064*/ 	.word	index@(.nv.constant0._ZN3cub17CUB_300001_SM_9006detail8for_each13static_kernelINS2_12policy_hub_t12policy_500_tElNS2_12op_wrapper_tIlZN46_INTERNAL_16621f9a_15_SparseMatMul_cu_9a0a82042at6native48_GLOBAL__N__16621f9a_15_SparseMatMul_cu_9a0a820432sparse_sparse_matmul_cuda_kernelIN3c108BFloat16EEEvRNS8_6TensorERKSE_SH_EUllE0_N6thrust23THRUST_300001_SM_900_NS17counting_iteratorIlNSK_11use_defaultESM_SM_EEEEEEvT0_T1_)
        /*0068*/ 	.short	0x0210
        /*006a*/ 	.short	0x0078


	//----- nvinfo : EIATTR_SW_WAR
	.align		4
.L_136:
        /*006c*/ 	.byte	0x04, 0x36
        /*006e*/ 	.short	(.L_138 - .L_137)
.L_137:
        /*0070*/ 	.word	0x00000008
.L_138:


//--------------------- .nv.info._ZN3cub17CUB_300001_SM_9006detail8for_each13static_kernelINS2_12policy_hub_t12policy_500_tElNS2_12op_wrapper_tIlZN46_INTERNAL_16621f9a_15_SparseMatMul_cu_9a0a82042at6native48_GLOBAL__N__16621f9a_15_SparseMatMul_cu_9a0a820432sparse_sparse_matmul_cuda_kernelIN3c108BFloat16EEEvRNS8_6TensorERKSE_SH_EUllE_N6thrust23THRUST_300001_SM_900_NS17counting_iteratorIlNSK_11use_defaultESM_SM_EEEEEEvT0_T1_ --------------------------
	.section	.nv.info._ZN3cub17CUB_300001_SM_9006detail8for_each13static_kernelINS2_12policy_hub_t12policy_500_tElNS2_12op_wrapper_tIlZN46_INTERNAL_16621f9a_15_SparseMatMul_cu_9a0a82042at6native48_GLOBAL__N__16621f9a_15_SparseMatMul_cu_9a0a820432sparse_sparse_matmul_cuda_kernelIN3c108BFloat16EEEvRNS8_6TensorERKSE_SH_EUllE_N6thrust23THRUST_300001_SM_900_NS17counting_iteratorIlNSK_11use_defaultESM_SM_EEEEEEvT0_T1_,"",@"SHT_CUDA_INFO"
	.sectionflags	@""
	.align	4


	//----- nvinfo : EIATTR_CUDA_API_VERSION
	.align		4
        /*0000*/ 	.byte	0x04, 0x37
        /*0002*/ 	.short	(.L_140 - .L_139)
.L_139:
        /*0004*/ 	.word	0x00000082


	//----- nvinfo : EIATTR_KPARAM_INFO
	.align		4
.L_140:
        /*0008*/ 	.byte	0x04, 0x17
        /*000a*/ 	.short	(.L_142 - .L_141)
.L_141:
        /*000c*/ 	.word	0x00000000
        /*0010*/ 	.short	0x0001
        /*0012*/ 	.short	0x0008
        /*0014*/ 	.byte	0x00, 0xf0, 0x61, 0x01


	//----- nvinfo : EIATTR_KPARAM_INFO
	.align		4
.L_142:
        /*0018*/ 	.byte	0x04, 0x17
        /*001a*/ 	.short	(.L_144 - .L_143)
.L_143:
        /*001c*/ 	.word	0x00000000
        /*0020*/ 	.short	0x0000
        /*0022*/ 	.short	0x0000
        /*0024*/ 	.byte	0x00, 0xf0, 0x21, 0x00


	//----- nvinfo : EIATTR_SPARSE_MMA_MASK
	.align		4
.L_144:
        /*0028*/ 	.byte	0x03, 0x50
        /*002a*/ 	.short	0x0000


	//----- nvinfo : EIATTR_MAXREG_COUNT
	.align		4
        /*002c*/ 	.byte	0x03, 0x1b
        /*002e*/ 	.short	0x00ff


	//----- nvinfo : EIATTR_MERCURY_ISA_VERSION
	.align		4
        /*0030*/ 	.byte	0x03, 0x5f
        /*0032*/ 	.short	0x0101


	//----- nvinfo : EIATTR_EXIT_INSTR_OFFSETS
	.align		4
        /*0034*/ 	.byte	0x04, 0x1c
        /*0036*/ 	.short	(.L_146 - .L_145)


	//   ....[0]....
.L_145:
        /*0038*/ 	.word	0x00000290


	//   ....[1]....
        /*003c*/ 	.word	0x000002f0


	//   ....[2]....
        /*0040*/ 	.word	0x00000390


	//   ....[3]....
        /*0044*/ 	.word	0x000004f0


	//   ....[4]....
        /*0048*/ 	.word	0x00000590


	//----- nvinfo : EIATTR_MAX_THREADS
	.align		4
.L_146:
        /*004c*/ 	.byte	0x04, 0x05
        /*004e*/ 	.short	(.L_148 - .L_147)
.L_147:
        /*0050*/ 	.word	0x00000100
        /*0054*/ 	.word	0x00000001
        /*0058*/ 	.word	0x00000001


	//----- nvinfo : EIATTR_CRS_STACK_SIZE
	.align		4
.L_148:
        /*005c*/ 	.byte	0x04, 0x1e
        /*005e*/ 	.short	(.L_150 - .L_149)
.L_149:
        /*0060*/ 	.word	0x00000000


	//----- nvinfo : EIATTR_CBANK_PARAM_SIZE
	.align		4
.L_150:
        /*0064*/ 	.byte	0x03, 0x19
        /*0066*/ 	.short	0x0060


	//----- nvinfo : EIATTR_PARAM_CBANK
	.align		4
        /*0068*/ 	.byte	0x04, 0x0a
        /*006a*/ 	.short	(.L_152 - .L_151)
	.align		4
.L_151:
        /*006c*/ 	.word	index@(.nv.constant0._ZN3cub17CUB_300001_SM_9006detail8for_each13static_kernelINS2_12policy_hub_t12policy_500_tElNS2_12op_wrapper_tIlZN46_INTERNAL_16621f9a_15_SparseMatMul_cu_9a0a82042at6native48_GLOBAL__N__16621f9a_15_SparseMatMul_cu_9a0a820432sparse_sparse_matmul_cuda_kernelIN3c108BFloat16EEEvRNS8_6TensorERKSE_SH_EUllE_N6thrust23THRUST_300001_SM_900_NS17counting_iteratorIlNSK_11use_defaultESM_SM_EEEEEEvT0_T1_)
        /*0070*/ 	.short	0x0210
        /*0072*/ 	.short	0x0060


	//----- nvinfo : EIATTR_SW_WAR
	.align		4
.L_152:
        /*0074*/ 	.byte	0x04, 0x36
        /*0076*/ 	.short	(.L_154 - .L_153)
.L_153:
        /*0078*/ 	.word	0x00000008
.L_154:


//--------------------- .nv.info._ZN3cub17CUB_300001_SM_9006detail8for_each13static_kernelINS2_12policy_hub_t12policy_500_tElNS2_12op_wrapper_tIlZN46_INTERNAL_16621f9a_15_SparseMatMul_cu_9a0a82042at6native48_GLOBAL__N__16621f9a_15_SparseMatMul_cu_9a0a820432sparse_sparse_matmul_cuda_kernelIN3c104HalfEEEvRNS8_6TensorERKSE_SH_EUllE0_N6thrust23THRUST_300001_SM_900_NS17counting_iteratorIlNSK_11use_defaultESM_SM_EEEEEEvT0_T1_ --------------------------
	.section	.nv.info._ZN3cub17CUB_300001_SM_9006detail8for_each13static_kernelINS2_12policy_hub_t12policy_500_tElNS2_12op_wrapper_tIlZN46_INTERNAL_16621f9a_15_SparseMatMul_cu_9a0a82042at6native48_GLOBAL__N__16621f9a_15_SparseMatMul_cu_9a0a820432sparse_sparse_matmul_cuda_kernelIN3c104HalfEEEvRNS8_6TensorERKSE_SH_EUllE0_N6thrust23THRUST_300001_SM_900_NS17counting_iteratorIlNSK_11use_defaultESM_SM_EEEEEEvT0_T1_,"",@"SHT_CUDA_INFO"
	.sectionflags	@""
	.align	4


	//----- nvinfo : EIATTR_CUDA_API_VERSION
	.align		4
        /*0000*/ 	.byte	0x04, 0x37
        /*0002*/ 	.short	(.L_156 - .L_155)
.L_155:
        /*0004*/ 	.word	0x00000082


	//----- nvinfo : EIATTR_KPARAM_INFO
	.align		4
.L_156:
        /*0008*/ 	.byte	0x04, 0x17
        /*000a*/ 	.short	(.L_158 - .L_157)
.L_157:
        /*000c*/ 	.word	0x00000000
        /*0010*/ 	.short	0x0001
        /*0012*/ 	.short	0x0008
        /*0014*/ 	.byte	0x00, 0xf0, 0xc1, 0x01


	//----- nvinfo : EIATTR_KPARAM_INFO
	.align		4
.L_158:
        /*0018*/ 	.byte	0x04, 0x17
        /*001a*/ 	.short	(.L_160 - .L_159)
.L_159:
        /*001c*/ 	.word	0x00000000
        /*0020*/ 	.short	0x0000
        /*0022*/ 	.short	0x0000
        /*0024*/ 	.byte	0x00, 0xf0, 0x21, 0x00


	//----- nvinfo : EIATTR_SPARSE_MMA_MASK
	.align		4
.L_160:
        /*0028*/ 	.byte	0x03, 0x50
        /*002a*/ 	.short	0x0000


	//----- nvinfo : EIATTR_MAXREG_COUNT
	.align		4
        /*002c*/ 	.byte	0x03, 0x1b
        /*002e*/ 	.short	0x00ff


	//----- nvinfo : EIATTR_MERCURY_ISA_VERSION
	.align		4
        /*0030*/ 	.byte	0x03, 0x5f
        /*0032*/ 	.short	0x0101


	//----- nvinfo : EIATTR_EXIT_INSTR_OFFSETS
	.align		4
        /*0034*/ 	.byte	0x04, 0x1c
        /*0036*/ 	.short	(.L_162 - .L_161)


	//   ....[0]....
.L_161:
        /*0038*/ 	.word	0x00000320


	//   ....[1]....
        /*003c*/ 	.word	0x00000360


	//   ....[2]....
        /*0040*/ 	.word	0x000003d0


	//----- nvinfo : EIATTR_MAX_THREADS
	.align		4
.L_162:
        /*0044*/ 	.byte	0x04, 0x05
        /*0046*/ 	.short	(.L_164 - .L_163)
.L_163:
        /*0048*/ 	.word	0x00000100
        /*004c*/ 	.word	0x00000001
        /*0050*/ 	.word	0x00000001


	//----- nvinfo : EIATTR_CRS_STACK_SIZE
	.align		4
.L_164:
        /*0054*/ 	.byte	0x04, 0x1e
        /*0056*/ 	.short	(.L_166 - .L_165)
.L_165:
        /*0058*/ 	.word	0x00000000


	//----- nvinfo : EIATTR_CBANK_PARAM_SIZE
	.align		4
.L_166:
        /*005c*/ 	.byte	0x03, 0x19
        /*005e*/ 	.short	0x0078


	//----- nvinfo : EIATTR_PARAM_CBANK
	.align		4
        /*0060*/ 	.byte	0x04, 0x0a
        /*0062*/ 	.short	(.L_168 - .L_167)
	.align		4
.L_167:
        /*0064*/ 	.word	index@(.nv.constant0._ZN3cub17CUB_300001_SM_9006detail8for_each13static_kernelINS2_12policy_hub_t12policy_500_tElNS2_12op_wrapper_tIlZN46_INTERNAL_16621f9a_15_SparseMatMul_cu_9a0a82042at6native48_GLOBAL__N__16621f9a_15_SparseMatMul_cu_9a0a820432sparse_sparse_matmul_cuda_kernelIN3c104HalfEEEvRNS8_6TensorERKSE_SH_EUllE0_N6thrust23THRUST_300001_SM_900_NS17counting_iteratorIlNSK_11use_defaultESM_SM_EEEEEEvT0_T1_)
        /*0068*/ 	.short	0x0210
        /*006a*/ 	.short	0x0078


	//----- nvinfo : EIATTR_SW_WAR
	.align		4
.L_168:
        /*006c*/ 	.byte	0x04, 0x36
        /*006e*/ 	.short	(.L_170 - .L_169)
.L_169:
        /*0070*/ 	.word	0x00000008
.L_170:


//--------------------- .nv.info._ZN3cub17CUB_300001_SM_9006detail8for_each13static_kernelINS2_12policy_hub_t12policy_500_tElNS2_12op_wrapper_tIlZN46_INTERNAL_16621f9a_15_SparseMatMul_cu_9a0a82042at6native48_GLOBAL__N__16621f9a_15_SparseMatMul_cu_9a0a820432sparse_sparse_matmul_cuda_kernelIN3c104HalfEEEvRNS8_6TensorERKSE_SH_EUllE_N6thrust23THRUST_300001_SM_900_NS17counting_iteratorIlNSK_11use_defaultESM_SM_EEEEEEvT0_T1_ --------------------------
	.section	.nv.info._ZN3cub17CUB_300001_SM_9006detail8for_each13static_kernelINS2_12policy_hub_t12policy_500_tElNS2_12op_wrapper_tIlZN46_INTERNAL_16621f9a_15_SparseMatMul_cu_9a0a82042at6native48_GLOBAL__N__16621f9a_15_SparseMatMul_cu_9a0a820432sparse_sparse_matmul_cuda_kernelIN3c104HalfEEEvRNS8_6TensorERKSE_SH_EUllE_N6thrust23THRUST_300001_SM_900_NS17counting_iteratorIlNSK_11use_defaultESM_SM_EEEEEEvT0_T1_,"",@"SHT_CUDA_INFO"
	.sectionflags	@""
	.align	4


	//----- nvinfo : EIATTR_CUDA_API_VERSION
	.align		4
        /*0000*/ 	.byte	0x04, 0x37
        /*0002*/ 	.short	(.L_172 - .L_171)
.L_171:
        /*0004*/ 	.word	0x00000082


	//----- nvinfo : EIATTR_KPARAM_INFO
	.align		4
.L_172:
        /*0008*/ 	.byte	0x04, 0x17
        /*000a*/ 	.short	(.L_174 - .L_173)
.L_173:
        /*000c*/ 	.word	0x00000000
        /*0010*/ 	.short	0x0001
        /*0012*/ 	.short	0x0008
        /*0014*/ 	.byte	0x00, 0xf0, 0x61, 0x01


	//----- nvinfo : EIATTR_KPARAM_INFO
	.align		4
.L_174:
        /*0018*/ 	.byte	0x04, 0x17
        /*001a*/ 	.short	(.L_176 - .L_175)
.L_175:
        /*001c*/ 	.word	0x00000000
        /*0020*/ 	.short	0x0000
        /*0022*/ 	.short	0x0000
        /*0024*/ 	.byte	0x00, 0xf0, 0x21, 0x00


	//----- nvinfo : EIATTR_SPARSE_MMA_MASK
	.align		4
.L_176:
        /*0028*/ 	.byte	0x03, 0x50
        /*002a*/ 	.short	0x0000


	//----- nvinfo : EIATTR_MAXREG_COUNT
	.align		4
        /*002c*/ 	.byte	0x03, 0x1b
        /*002e*/ 	.short	0x00ff


	//----- nvinfo : EIATTR_MERCURY_ISA_VERSION
	.align		4
        /*0030*/ 	.byte	0x03, 0x5f
        /*0032*/ 	.short	0x0101


	//----- nvinfo : EIATTR_EXIT_INSTR_OFFSETS
	.align		4
        /*0034*/ 	.byte	0x04, 0x1c
        /*0036*/ 	.short	(.L_178 - .L_177)


	//   ....[0]....
.L_177:
        /*0038*/ 	.word	0x00000290


	//   ....[1]....
        /*003c*/ 	.word	0x000002f0


	//   ....[2]....
        /*0040*/ 	.word	0x00000390


	//   ....[3]....
        /*0044*/ 	.word	0x000004f0


	//   ....[4]....
        /*0048*/ 	.word	0x00000590


	//----- nvinfo : EIATTR_MAX_THREADS
	.align		4
.L_178:
        /*004c*/ 	.byte	0x04, 0x05
        /*004e*/ 	.short	(.L_180 - .L_179)
.L_179:
        /*0050*/ 	.word	0x00000100
        /*0054*/ 	.word	0x00000001
        /*0058*/ 	.word	0x00000001


	//----- nvinfo : EIATTR_CRS_STACK_SIZE
	.align		4
.L_180:
        /*005c*/ 	.byte	0x04, 0x1e
        /*005e*/ 	.short	(.L_182 - .L_181)
.L_181:
        /*0060*/ 	.word	0x00000000


	//----- nvinfo : EIATTR_CBANK_PARAM_SIZE
	.align		4
.L_182:
        /*0064*/ 	.byte	0x03, 0x19
        /*0066*/ 	.short	0x0060


	//----- nvinfo : EIATTR_PARAM_CBANK
	.align		4
        /*0068*/ 	.byte	0x04, 0x0a
        /*006a*/ 	.short	(.L_184 - .L_183)
	.align		4
.L_183:
        /*006c*/ 	.word	index@(.nv.constant0._ZN3cub17CUB_300001_SM_9006detail8for_each13static_kernelINS2_12policy_hub_t12policy_500_tElNS2_12op_wrapper_tIlZN46_INTERNAL_16621f9a_15_SparseMatMul_cu_9a0a82042at6native48_GLOBAL__N__16621f9a_15_SparseMatMul_cu_9a0a820432sparse_sparse_matmul_cuda_kernelIN3c104HalfEEEvRNS8_6TensorERKSE_SH_EUllE_N6thrust23THRUST_300001_SM_900_NS17counting_iteratorIlNSK_11use_defaultESM_SM_EEEEEEvT0_T1_)
        /*0070*/ 	.short	0x0210
        /*0072*/ 	.short	0x0060


	//----- nvinfo : EIATTR_SW_WAR
	.align		4
.L_184:
        /*0074*/ 	.byte	0x04, 0x36
        /*0076*/ 	.short	(.L_186 - .L_185)
.L_185:
        /*0078*/ 	.word	0x00000008
.L_186:


//--------------------- .nv.info._ZN3cub17CUB_300001_SM_9006detail8for_each13static_kernelINS2_12policy_hub_t12policy_500_tElNS2_12op_wrapper_tIlZN46_INTERNAL_16621f9a_15_SparseMatMul_cu_9a0a82042at6native48_GLOBAL__N__16621f9a_15_SparseMatMul_cu_9a0a820432sparse_sparse_matmul_cuda_kernelIN3c107complexIfEEEEvRNS8_6TensorERKSF_SI_EUllE0_N6thrust23THRUST_300001_SM_900_NS17counting_iteratorIlNSL_11use_defaultESN_SN_EEEEEEvT0_T1_ --------------------------
	.section	.nv.info._ZN3cub17CUB_300001_SM_9006detail8for_each13static_kernelINS2_12policy_hub_t12policy_500_tElNS2_12op_wrapper_tIlZN46_INTERNAL_16621f9a_15_SparseMatMul_cu_9a0a82042at6native48_GLOBAL__N__16621f9a_15_SparseMatMul_cu_9a0a820432sparse_sparse_matmul_cuda_kernelIN3c107complexIfEEEEvRNS8_6TensorERKSF_SI_EUllE0_N6thrust23THRUST_300001_SM_900_NS17counting_iteratorIlNSL_11use_defaultESN_SN_EEEEEEvT0_T1_,"",@"SHT_CUDA_INFO"
	.sectionflags	@""
	.align	4


	//----- nvinfo : EIATTR_CUDA_API_VERSION
	.align		4
        /*0000*/ 	.byte	0x04, 0x37
        /*0002*/ 	.short	(.L_188 - .L_187)
.L_187:
        /*0004*/ 	.word	0x00000082


	//----- nvinfo : EIATTR_KPARAM_INFO
	.align		4
.L_188:
        /*0008*/ 	.byte	0x04, 0x17
        /*000a*/ 	.short	(.L_190 - .L_189)
.L_189:
        /*000c*/ 	.word	0x00000000
        /*0010*/ 	.short	0x0001
        /*0012*/ 	.short	0x0008
        /*0014*/ 	.byte	0x00, 0xf0, 0xc1, 0x01


	//----- nvinfo : EIATTR_KPARAM_INFO
	.align		4
.L_190:
        /*0018*/ 	.byte	0x04, 0x17
        /*001a*/ 	.short	(.L_192 - .L_191)
.L_191:
        /*001c*/ 	.word	0x00000000
        /*0020*/ 	.short	0x0000
        /*0022*/ 	.short	0x0000
        /*0024*/ 	.byte	0x00, 0xf0, 0x21, 0x00


	//----- nvinfo : EIATTR_SPARSE_MMA_MASK
	.align		4
.L_192:
        /*0028*/ 	.byte	0x03, 0x50
        /*002a*/ 	.short	0x0000


	//----- nvinfo : EIATTR_MAXREG_COUNT
	.align		4
        /*002c*/ 	.byte	0x03, 0x1b
        /*002e*/ 	.short	0x00ff


	//----- nvinfo : EIATTR_MERCURY_ISA_VERSION
	.align		4
        /*0030*/ 	.byte	0x03, 0x5f
        /*0032*/ 	.short	0x0101


	//----- nvinfo : EIATTR_EXIT_INSTR_OFFSETS
	.align		4
        /*0034*/ 	.byte	0x04, 0x1c
        /*0036*/ 	.short	(.L_194 - .L_193)


	//   ....[0]....
.L_193:
        /*0038*/ 	.word	0x00000320


	//   ....[1]....
        /*003c*/ 	.word	0x00000360


	//   ....[2]....
        /*0040*/ 	.word	0x000003d0


	//----- nvinfo : EIATTR_MAX_THREADS
	.align		4
.L_194:
        /*0044*/ 	.byte	0x04, 0x05
        /*0046*/ 	.short	(.L_196 - .L_195)
.L_195:
        /*0048*/ 	.word	0x00000100
        /*004c*/ 	.word	0x00000001
        /*0050*/ 	.word	0x00000001


	//----- nvinfo : EIATTR_CRS_STACK_SIZE
	.align		4
.L_196:
        /*0054*/ 	.byte	0x04, 0x1e
        /*0056*/ 	.short	(.L_198 - .L_197)
.L_197:
        /*0058*/ 	.word	0x00000000


	//----- nvinfo : EIATTR_CBANK_PARAM_SIZE
	.align		4
.L_198:
        /*005c*/ 	.byte	0x03, 0x19
        /*005e*/ 	.short	0x0078


	//----- nvinfo : EIATTR_PARAM_CBANK
	.align		4
        /*0060*/ 	.byte	0x04, 0x0a
        /*0062*/ 	.short	(.L_200 - .L_199)
	.align		4
.L_199:
        /*0064*/ 	.word	index@(.nv.constant0._ZN3cub17CUB_300001_SM_9006detail8for_each13static_kernelINS2_12policy_hub_t12policy_500_tElNS2_12op_wrapper_tIlZN46_INTERNAL_16621f9a_15_SparseMatMul_cu_9a0a82042at6native48_GLOBAL__N__16621f9a_15_SparseMatMul_cu_9a0a820432sparse_sparse_matmul_cuda_kernelIN3c107complexIfEEEEvRNS8_6TensorERKSF_SI_EUllE0_N6thrust23THRUST_300001_SM_900_NS17counting_iteratorIlNSL_11use_defaultESN_SN_EEEEEEvT0_T1_)
        /*0068*/ 	.short	0x0210
        /*006a*/ 	.short	0x0078


	//----- nvinfo : EIATTR_SW_WAR
	.align		4
.L_200:
        /*006c*/ 	.byte	0x04, 0x36
        /*006e*/ 	.short	(.L_202 - .L_201)
.L_201:
        /*0070*/ 	.word	0x00000008
.L_202:


//--------------------- .nv.info._ZN3cub17CUB_300001_SM_9006detail8for_each13static_kernelINS2_12policy_hub_t12policy_500_tElNS2_12op_wrapper_tIlZN46_INTERNAL_16621f9a_15_SparseMatMul_cu_9a0a82042at6native48_GLOBAL__N__16621f9a_15_SparseMatMul_cu_9a0a820432sparse_sparse_matmul_cuda_kernelIN3c107complexIfEEEEvRNS8_6TensorERKSF_SI_EUllE_N6thrust23THRUST_300001_SM_900_NS17counting_iteratorIlNSL_11use_defaultESN_SN_EEEEEEvT0_T1_ --------------------------
	.section	.nv.info._ZN3cub17CUB_300001_SM_9006detail8for_each13static_kernelINS2_12policy_hub_t12policy_500_tElNS2_12op_wrapper_tIlZN46_INTERNAL_16621f9a_15_SparseMatMul_cu_9a0a82042at6native48_GLOBAL__N__16621f9a_15_SparseMatMul_cu_9a0a820432sparse_sparse_matmul_cuda_kernelIN3c107complexIfEEEEvRNS8_6TensorERKSF_SI_EUllE_N6thrust23THRUST_300001_SM_900_NS17counting_iteratorIlNSL_11use_defaultESN_SN_EEEEEEvT0_T1_,"",@"SHT_CUDA_INFO"
	.sectionflags	@""
	.align	4


	//----- nvinfo : EIATTR_CUDA_API_VERSION
	.align		4
        /*0000*/ 	.byte	0x04, 0x37
        /*0002*/ 	.short	(.L_204 - .L_203)
.L_203:
        /*0004*/ 	.word	0x00000082


	//----- nvinfo : EIATTR_KPARAM_INFO
	.align		4
.L_204:
        /*0008*/ 	.byte	0x04, 0x17
        /*000a*/ 	.short	(.L_206 - .L_205)
.L_205:
        /*000c*/ 	.word	0x00000000
        /*0010*/ 	.short	0x0001
        /*0012*/ 	.short	0x0008
        /*0014*/ 	.byte	0x00, 0xf0, 0x61, 0x01


	//----- nvinfo : EIATTR_KPARAM_INFO
	.align		4
.L_206:
        /*0018*/ 	.byte	0x04, 0x17
        /*001a*/ 	.short	(.L_208 - .L_207)
.L_207:
        /*001c*/ 	.word	0x00000000
        /*0020*/ 	.short	0x0000
        /*0022*/ 	.short	0x0000
        /*0024*/ 	.byte	0x00, 0xf0, 0x21, 0x00


	//----- nvinfo : EIATTR_SPARSE_MMA_MASK
	.align		4
.L_208:
        /*0028*/ 	.byte	0x03, 0x50
        /*002a*/ 	.short	0x0000


	//----- nvinfo : EIATTR_MAXREG_COUNT
	.align		4
        /*002c*/ 	.byte	0x03, 0x1b
        /*002e*/ 	.short	0x00ff


	//----- nvinfo : EIATTR_MERCURY_ISA_VERSION
	.align		4
        /*0030*/ 	.byte	0x03, 0x5f
        /*0032*/ 	.short	0x0101


	//----- nvinfo : EIATTR_EXIT_INSTR_OFFSETS
	.align		4
        /*0034*/ 	.byte	0x04, 0x1c
        /*0036*/ 	.short	(.L_210 - .L_209)


	//   ....[0]....
.L_209:
        /*0038*/ 	.word	0x00000290


	//   ....[1]....
        /*003c*/ 	.word	0x000002f0


	//   ....[2]....
        /*0040*/ 	.word	0x00000390


	//   ....[3]....
        /*0044*/ 	.word	0x000004f0


	//   ....[4]....
        /*0048*/ 	.word	0x00000590


	//----- nvinfo : EIATTR_MAX_THREADS
	.align		4
.L_210:
        /*004c*/ 	.byte	0x04, 0x05
        /*004e*/ 	.short	(.L_212 - .L_211)
.L_211:
        /*0050*/ 	.word	0x00000100
        /*0054*/ 	.word	0x00000001
        /*0058*/ 	.word	0x00000001


	//----- nvinfo : EIATTR_CRS_STACK_SIZE
	.align		4
.L_212:
        /*005c*/ 	.byte	0x04, 0x1e
        /*005e*/ 	.short	(.L_214 - .L_213)
.L_213:
        /*0060*/ 	.word	0x00000000


	//----- nvinfo : EIATTR_CBANK_PARAM_SIZE
	.align		4
.L_214:
        /*0064*/ 	.byte	0x03, 0x19
        /*0066*/ 	.short	0x0060


	//----- nvinfo : EIATTR_PARAM_CBANK
	.align		4
        /*0068*/ 	.byte	0x04, 0x0a
        /*006a*/ 	.short	(.L_216 - .L_215)
	.align		4
.L_215:
        /*006c*/ 	.word	index@(.nv.constant0._ZN3cub17CUB_300001_SM_9006detail8for_each13static_kernelINS2_12policy_hub_t12policy_500_tElNS2_12op_wrapper_tIlZN46_INTERNAL_16621f9a_15_SparseMatMul_cu_9a0a82042at6native48_GLOBAL__N__16621f9a_15_SparseMatMul_cu_9a0a820432sparse_sparse_matmul_cuda_kernelIN3c107complexIfEEEEvRNS8_6TensorERKSF_SI_EUllE_N6thrust23THRUST_300001_SM_900_NS17counting_iteratorIlNSL_11use_defaultESN_SN_EEEEEEvT0_T1_)
        /*0070*/ 	.short	0x0210
        /*0072*/ 	.short	0x0060


	//----- nvinfo : EIATTR_SW_WAR
	.align		4
.L_216:
        /*0074*/ 	.byte	0x04, 0x36
        /*0076*/ 	.short	(.L_218 - .L_217)
.L_217:
        /*0078*/ 	.word	0x00000008
.L_218:


//--------------------- .nv.info._ZN3cub17CUB_300001_SM_9006detail8for_each13static_kernelINS2_12policy_hub_t12policy_500_tElNS2_12op_wrapper_tIlZN46_INTERNAL_16621f9a_15_SparseMatMul_cu_9a0a82042at6native48_GLOBAL__N__16621f9a_15_SparseMatMul_cu_9a0a820432sparse_sparse_matmul_cuda_kernelIN3c107complexIdEEEEvRNS8_6TensorERKSF_SI_EUllE0_N6thrust23THRUST_300001_SM_900_NS17counting_iteratorIlNSL_11use_defaultESN_SN_EEEEEEvT0_T1_ --------------------------
	.section	.nv.info._ZN3cub17CUB_300001_SM_9006detail8for_each13static_kernelINS2_12policy_hub_t12policy_500_tElNS2_12op_wrapper_tIlZN46_INTERNAL_16621f9a_15_SparseMatMul_cu_9a0a82042at6native48_GLOBAL__N__16621f9a_15_SparseMatMul_cu_9a0a820432sparse_sparse_matmul_cuda_kernelIN3c107complexIdEEEEvRNS8_6TensorERKSF_SI_EUllE0_N6thrust23THRUST_300001_SM_900_NS17counting_iteratorIlNSL_11use_defaultESN_SN_EEEEEEvT0_T1_,"",@"SHT_CUDA_INFO"
	.sectionflags	@""
	.align	4


	//----- nvinfo : EIATTR_CUDA_API_VERSION
	.align		4
        /*0000*/ 	.byte	0x04, 0x37
        /*0002*/ 	.short	(.L_220 - .L_219)
.L_219:
        /*0004*/ 	.word	0x00000082


	//----- nvinfo : EIATTR_KPARAM_INFO
	.align		4
.L_220:
        /*0008*/ 	.byte	0x04, 0x17
        /*000a*/ 	.short	(.L_222 - .L_221)
.L_221:
        /*000c*/ 	.word	0x00000000
        /*0010*/ 	.short	0x0001
        /*0012*/ 	.short	0x0008
        /*0014*/ 	.byte	0x00, 0xf0, 0xc1, 0x01


	//----- nvinfo : EIATTR_KPARAM_INFO
	.align		4
.L_222:
        /*0018*/ 	.byte	0x04, 0x17
        /*001a*/ 	.short	(.L_224 - .L_223)
.L_223:
        /*001c*/ 	.word	0x00000000
        /*0020*/ 	.short	0x0000
        /*0022*/ 	.short	0x0000
        /*0024*/ 	.byte	0x00, 0xf0, 0x21, 0x00


	//----- nvinfo : EIATTR_SPARSE_MMA_MASK
	.align		4
.L_224:
        /*0028*/ 	.byte	0x03, 0x50
        /*002a*/ 	.short	0x0000


	//----- nvinfo : EIATTR_MAXREG_COUNT
	.align		4
        /*002c*/ 	.byte	0x03, 0x1b
        /*002e*/ 	.short	0x00ff


	//----- nvinfo : EIATTR_MERCURY_ISA_VERSION
	.align		4
        /*0030*/ 	.byte	0x03, 0x5f
        /*0032*/ 	.short	0x0101


	//----- nvinfo : EIATTR_EXIT_INSTR_OFFSETS
	.align		4
        /*0034*/ 	.byte	0x04, 0x1c
        /*0036*/ 	.short	(.L_226 - .L_225)


	//   ....[0]....
.L_225:
        /*0038*/ 	.word	0x00000320


	//   ....[1]....
        /*003c*/ 	.word	0x00000360


	//   ....[2]....
        /*0040*/ 	.word	0x000003d0


	//----- nvinfo : EIATTR_MAX_THREADS
	.align		4
.L_226:
        /*0044*/ 	.byte	0x04, 0x05
        /*0046*/ 	.short	(.L_228 - .L_227)
.L_227:
        /*0048*/ 	.word	0x00000100
        /*004c*/ 	.word	0x00000001
        /*0050*/ 	.word	0x00000001


	//----- nvinfo : EIATTR_CRS_STACK_SIZE
	.align		4
.L_228:
        /*0054*/ 	.byte	0x04, 0x1e
        /*0056*/ 	.short	(.L_230 - .L_229)
.L_229:
        /*0058*/ 	.word	0x00000000


	//----- nvinfo : EIATTR_CBANK_PARAM_SIZE
	.align		4
.L_230:
        /*005c*/ 	.byte	0x03, 0x19
        /*005e*/ 	.short	0x0078


	//----- nvinfo : EIATTR_PARAM_CBANK
	.align		4
        /*0060*/ 	.byte	0x04, 0x0a
        /*0062*/ 	.short	(.L_232 - .L_231)
	.align		4
.L_231:
        /*0064*/ 	.word	index@(.nv.constant0._ZN3cub17CUB_300001_SM_9006detail8for_each13static_kernelINS2_12policy_hub_t12policy_500_tElNS2_12op_wrapper_tIlZN46_INTERNAL_16621f9a_15_SparseMatMul_cu_9a0a82042at6native48_GLOBAL__N__16621f9a_15_SparseMatMul_cu_9a0a820432sparse_sparse_matmul_cuda_kernelIN3c107complexIdEEEEvRNS8_6TensorERKSF_SI_EUllE0_N6thrust23THRUST_300001_SM_900_NS17counting_iteratorIlNSL_11use_defaultESN_SN_EEEEEEvT0_T1_)
        /*0068*/ 	.short	0x0210
        /*006a*/ 	.short	0x0078


	//----- nvinfo : EIATTR_SW_WAR
	.align		4
.L_232:
        /*006c*/ 	.byte	0x04, 0x36
        /*006e*/ 	.short	(.L_234 - .L_233)
.L_233:
        /*0070*/ 	.word	0x00000008
.L_234:


//--------------------- .nv.info._ZN3cub17CUB_300001_SM_9006detail8for_each13static_kernelINS2_12policy_hub_t12policy_500_tElNS2_12op_wrapper_tIlZN46_INTERNAL_16621f9a_15_SparseMatMul_cu_9a0a82042at6native48_GLOBAL__N__16621f9a_15_SparseMatMul_cu_9a0a820432sparse_sparse_matmul_cuda_kernelIN3c107complexIdEEEEvRNS8_6TensorERKSF_SI_EUllE_N6thrust23THRUST_300001_SM_900_NS17counting_iteratorIlNSL_11use_defaultESN_SN_EEEEEEvT0_T1_ --------------------------
	.section	.nv.info._ZN3cub17CUB_300001_SM_9006detail8for_each13static_kernelINS2_12policy_hub_t12policy_500_tElNS2_12op_wrapper_tIlZN46_INTERNAL_16621f9a_15_SparseMatMul_cu_9a0a82042at6native48_GLOBAL__N__16621f9a_15_SparseMatMul_cu_9a0a820432sparse_sparse_matmul_cuda_kernelIN3c107complexIdEEEEvRNS8_6TensorERKSF_SI_EUllE_N6thrust23THRUST_300001_SM_900_NS17counting_iteratorIlNSL_11use_defaultESN_SN_EEEEEEvT0_T1_,"",@"SHT_CUDA_INFO"
	.sectionflags	@""
	.align	4


	//----- nvinfo : EIATTR_CUDA_API_VERSION
	.align		4
        /*0000*/ 	.byte	0x04, 0x37
        /*0002*/ 	.short	(.L_236 - .L_235)
.L_235:
        /*0004*/ 	.word	0x00000082


	//----- nvinfo : EIATTR_KPARAM_INFO
	.align		4
.L_236:
        /*0008*/ 	.byte	0x04, 0x17
        /*000a*/ 	.short	(.L_238 - .L_237)
.L_237:
        /*000c*/ 	.word	0x00000000
        /*0010*/ 	.short	0x0001
        /*0012*/ 	.short	0x0008
        /*0014*/ 	.byte	0x00, 0xf0, 0x61, 0x01


	//----- nvinfo : EIATTR_KPARAM_INFO
	.align		4
.L_238:
        /*0018*/ 	.byte	0x04, 0x17
        /*001a*/ 	.short	(.L_240 - .L_239)
.L_239:
        /*001c*/ 	.word	0x00000000
        /*0020*/ 	.short	0x0000
        /*0022*/ 	.short	0x0000
        /*0024*/ 	.byte	0x00, 0xf0, 0x21, 0x00


	//----- nvinfo : EIATTR_SPARSE_MMA_MASK
	.align		4
.L_240:
        /*0028*/ 	.byte	0x03, 0x50
        /*002a*/ 	.short	0x0000


	//----- nvinfo : EIATTR_MAXREG_COUNT
	.align		4
        /*002c*/ 	.byte	0x03, 0x1b
        /*002e*/ 	.short	0x00ff


	//----- nvinfo : EIATTR_MERCURY_ISA_VERSION
	.align		4
        /*0030*/ 	.byte	0x03, 0x5f
        /*0032*/ 	.short	0x0101


	//----- nvinfo : EIATTR_EXIT_INSTR_OFFSETS
	.align		4
        /*0034*/ 	.byte	0x04, 0x1c
        /*0036*/ 	.short	(.L_242 - .L_241)


	//   ....[0]....
.L_241:
        /*0038*/ 	.word	0x00000290


	//   ....[1]....
        /*003c*/ 	.word	0x000002f0


	//   ....[2]....
        /*0040*/ 	.word	0x00000390


	//   ....[3]....
        /*0044*/ 	.word	0x000004f0


	//   ....[4]....
        /*0048*/ 	.word	0x00000590


	//----- nvinfo : EIATTR_MAX_THREADS
	.align		4
.L_242:
        /*004c*/ 	.byte	0x04, 0x05
        /*004e*/ 	.short	(.L_244 - .L_243)
.L_243:
        /*0050*/ 	.word	0x00000100
        /*0054*/ 	.word	0x00000001
        /*0058*/ 	.word	0x00000001


	//----- nvinfo : EIATTR_CRS_STACK_SIZE
	.align		4
.L_244:
        /*005c*/ 	.byte	0x04, 0x1e
        /*005e*/ 	.short	(.L_246 - .L_245)
.L_245:
        /*0060*/ 	.word	0x00000000


	//----- nvinfo : EIATTR_CBANK_PARAM_SIZE
	.align		4
.L_246:
        /*0064*/ 	.byte	0x03, 0x19
        /*0066*/ 	.short	0x0060


	//----- nvinfo : EIATTR_PARAM_CBANK
	.align		4
        /*0068*/ 	.byte	0x04, 0x0a
        /*006a*/ 	.short	(.L_248 - .L_247)
	.align		4
.L_247:
        /*006c*/ 	.word	index@(.nv.constant0._ZN3cub17CUB_300001_SM_9006detail8for_each13static_kernelINS2_12policy_hub_t12policy_500_tElNS2_12op_wrapper_tIlZN46_INTERNAL_16621f9a_15_SparseMatMul_cu_9a0a82042at6native48_GLOBAL__N__16621f9a_15_SparseMatMul_cu_9a0a820432sparse_sparse_matmul_cuda_kernelIN3c107complexIdEEEEvRNS8_6TensorERKSF_SI_EUllE_N6thrust23THRUST_300001_SM_900_NS17counting_iteratorIlNSL_11use_defaultESN_SN_EEEEEEvT0_T1_)
        /*0070*/ 	.short	0x0210
        /*0072*/ 	.short	0x0060


	//----- nvinfo : EIATTR_SW_WAR
	.align		4
.L_248:
        /*0074*/ 	.byte	0x04, 0x36
        /*0076*/ 	.short	(.L_250 - .L_249)
.L_249:
        /*0078*/ 	.word	0x00000008
.L_250:


//--------------------- .nv.info._ZN3cub17CUB_300001_SM_9006detail8for_each13static_kernelINS2_12policy_hub_t12policy_500_tElNS2_12op_wrapper_tIlZN46_INTERNAL_16621f9a_15_SparseMatMul_cu_9a0a82042at6native48_GLOBAL__N__16621f9a_15_SparseMatMul_cu_9a0a820432sparse_sparse_matmul_cuda_kernelIfEEvRNS8_6TensorERKSC_SF_EUllE0_N6thrust23THRUST_300001_SM_900_NS17counting_iteratorIlNSI_11use_defaultESK_SK_EEEEEEvT0_T1_ --------------------------
	.section	.nv.info._ZN3cub17CUB_300001_SM_9006detail8for_each13static_kernelINS2_12policy_hub_t12policy_500_tElNS2_12op_wrapper_tIlZN46_INTERNAL_16621f9a_15_SparseMatMul_cu_9a0a82042at6native48_GLOBAL__N__16621f9a_15_SparseMatMul_cu_9a0a820432sparse_sparse_matmul_cuda_kernelIfEEvRNS8_6TensorERKSC_SF_EUllE0_N6thrust23THRUST_300001_SM_900_NS17counting_iteratorIlNSI_11use_defaultESK_SK_EEEEEEvT0_T1_,"",@"SHT_CUDA_INFO"
	.sectionflags	@""
	.align	4


	//----- nvinfo : EIATTR_CUDA_API_VERSION
	.align		4
        /*0000*/ 	.byte	0x04, 0x37
        /*0002*/ 	.short	(.L_252 - .L_251)
.L_251:
        /*0004*/ 	.word	0x00000082


	//----- nvinfo : EIATTR_KPARAM_INFO
	.align		4
.L_252:
        /*0008*/ 	.byte	0x04, 0x17
        /*000a*/ 	.short	(.L_254 - .L_253)
.L_253:
        /*000c*/ 	.word	0x00000000
        /*0010*/ 	.short	0x0001
        /*0012*/ 	.short	0x0008
        /*0014*/ 	.byte	0x00, 0xf0, 0xc1, 0x01


	//----- nvinfo : EIATTR_KPARAM_INFO
	.align		4
.L_254:
        /*0018*/ 	.byte	0x04, 0x17
        /*001a*/ 	.short	(.L_256 - .L_255)
.L_255:
        /*001c*/ 	.word	0x00000000
        /*0020*/ 	.short	0x0000
        /*0022*/ 	.short	0x0000
        /*0024*/ 	.byte	0x00, 0xf0, 0x21, 0x00


	//----- nvinfo : EIATTR_SPARSE_MMA_MASK
	.align		4
.L_256:
        /*0028*/ 	.byte	0x03, 0x50
        /*002a*/ 	.short	0x0000


	//----- nvinfo : EIATTR_MAXREG_COUNT
	.align		4
        /*002c*/ 	.byte	0x03, 0x1b
        /*002e*/ 	.short	0x00ff


	//----- nvinfo : EIATTR_MERCURY_ISA_VERSION
	.align		4
        /*0030*/ 	.byte	0x03, 0x5f
        /*0032*/ 	.short	0x0101


	//----- nvinfo : EIATTR_EXIT_INSTR_OFFSETS
	.align		4
        /*0034*/ 	.byte	0x04, 0x1c
        /*0036*/ 	.short	(.L_258 - .L_257)


	//   ....[0]....
.L_257:
        /*0038*/ 	.word	0x00000320


	//   ....[1]....
        /*003c*/ 	.word	0x00000360


	//   ....[2]....
        /*0040*/ 	.word	0x000003d0


	//----- nvinfo : EIATTR_MAX_THREADS
	.align		4
.L_258:
        /*0044*/ 	.byte	0x04, 0x05
        /*0046*/ 	.short	(.L_260 - .L_259)
.L_259:
        /*0048*/ 	.word	0x00000100
        /*004c*/ 	.word	0x00000001
        /*0050*/ 	.word	0x00000001


	//----- nvinfo : EIATTR_CRS_STACK_SIZE
	.align		4
.L_260:
        /*0054*/ 	.byte	0x04, 0x1e
        /*0056*/ 	.short	(.L_262 - .L_261)
.L_261:
        /*0058*/ 	.word	0x00000000


	//----- nvinfo : EIATTR_CBANK_PARAM_SIZE
	.align		4
.L_262:
        /*005c*/ 	.byte	0x03, 0x19
        /*005e*/ 	.short	0x0078


	//----- nvinfo : EIATTR_PARAM_CBANK
	.align		4
        /*0060*/ 	.byte	0x04, 0x0a
        /*0062*/ 	.short	(.L_264 - .L_263)
	.align		4
.L_263:
        /*0064*/ 	.word	index@(.nv.constant0._ZN3cub17CUB_300001_SM_9006detail8for_each13static_kernelINS2_12policy_hub_t12policy_500_tElNS2_12op_wrapper_tIlZN46_INTERNAL_16621f9a_15_SparseMatMul_cu_9a0a82042at6native48_GLOBAL__N__16621f9a_15_SparseMatMul_cu_9a0a820432sparse_sparse_matmul_cuda_kernelIfEEvRNS8_6TensorERKSC_SF_EUllE0_N6thrust23THRUST_300001_SM_900_NS17counting_iteratorIlNSI_11use_defaultESK_SK_EEEEEEvT0_T1_)
        /*0068*/ 	.short	0x0210
        /*006a*/ 	.short	0x0078


	//----- nvinfo : EIATTR_SW_WAR
	.align		4
.L_264:
        /*006c*/ 	.byte	0x04, 0x36
        /*006e*/ 	.short	(.L_266 - .L_265)
.L_265:
        /*0070*/ 	.word	0x00000008
.L_266:


//--------------------- .nv.info._ZN3cub17CUB_300001_SM_9006detail8for_each13static_kernelINS2_12policy_hub_t12policy_500_tElNS2_12op_wrapper_tIlZN46_INTERNAL_16621f9a_15_SparseMatMul_cu_9a0a82042at6native48_GLOBAL__N__16621f9a_15_SparseMatMul_cu_9a0a820432sparse_sparse_matmul_cuda_kernelIfEEvRNS8_6TensorERKSC_SF_EUllE_N6thrust23THRUST_300001_SM_900_NS17counting_iteratorIlNSI_11use_defaultESK_SK_EEEEEEvT0_T1_ --------------------------
	.section	.nv.info._ZN3cub17CUB_300001_SM_9006detail8for_each13static_kernelINS2_12policy_hub_t12policy_500_tElNS2_12op_wrapper_tIlZN46_INTERNAL_16621f9a_15_SparseMatMul_cu_9a0a82042at6native48_GLOBAL__N__16621f9a_15_SparseMatMul_cu_9a0a820432sparse_sparse_matmul_cuda_kernelIfEEvRNS8_6TensorERKSC_SF_EUllE_N6thrust23THRUST_300001_SM_900_NS17counting_iteratorIlNSI_11use_defaultESK_SK_EEEEEEvT0_T1_,"",@"SHT_CUDA_INFO"
	.sectionflags	@""
	.align	4


	//----- nvinfo : EIATTR_CUDA_API_VERSION
	.align		4
        /*0000*/ 	.byte	0x04, 0x37
        /*0002*/ 	.short	(.L_268 - .L_267)
.L_267:
        /*0004*/ 	.word	0x00000082


	//----- nvinfo : EIATTR_KPARAM_INFO
	.align		4
.L_268:
        /*0008*/ 	.byte	0x04, 0x17
        /*000a*/ 	.short	(.L_270 - .L_269)
.L_269:
        /*000c*/ 	.word	0x00000000
        /*0010*/ 	.short	0x0001
        /*0012*/ 	.short	0x0008
        /*0014*/ 	.byte	0x00, 0xf0, 0x61, 0x01


	//----- nvinfo : EIATTR_KPARAM_INFO
	.align		4
.L_270:
        /*0018*/ 	.byte	0x04, 0x17
        /*001a*/ 	.short	(.L_272 - .L_271)
.L_271:
        /*001c*/ 	.word	0x00000000
        /*0020*/ 	.short	0x0000
        /*0022*/ 	.short	0x0000
        /*0024*/ 	.byte	0x00, 0xf0, 0x21, 0x00


	//----- nvinfo : EIATTR_SPARSE_MMA_MASK
	.align		4
.L_272:
        /*0028*/ 	.byte	0x03, 0x50
        /*002a*/ 	.short	0x0000


	//----- nvinfo : EIATTR_MAXREG_COUNT
	.align		4
        /*002c*/ 	.byte	0x03, 0x1b
        /*002e*/ 	.short	0x00ff


	//----- nvinfo : EIATTR_MERCURY_ISA_VERSION
	.align		4
        /*0030*/ 	.byte	0x03, 0x5f
        /*0032*/ 	.short	0x0101


	//----- nvinfo : EIATTR_EXIT_INSTR_OFFSETS
	.align		4
        /*0034*/ 	.byte	0x04, 0x1c
        /*0036*/ 	.short	(.L_274 - .L_273)


	//   ....[0]....
.L_273:
        /*0038*/ 	.word	0x00000290


	//   ....[1]....
        /*003c*/ 	.word	0x000002f0


	//   ....[2]....
        /*0040*/ 	.word	0x00000390


	//   ....[3]....
        /*0044*/ 	.word	0x000004f0


	//   ....[4]....
        /*0048*/ 	.word	0x00000590


	//----- nvinfo : EIATTR_MAX_THREADS
	.align		4
.L_274:
        /*004c*/ 	.byte	0x04, 0x05
        /*004e*/ 	.short	(.L_276 - .L_275)
.L_275:
        /*0050*/ 	.word	0x00000100
        /*0054*/ 	.word	0x00000001
        /*0058*/ 	.word	0x00000001


	//----- nvinfo : EIATTR_CRS_STACK_SIZE
	.align		4
.L_276:
        /*005c*/ 	.byte	0x04, 0x1e
        /*005e*/ 	.short	(.L_278 - .L_277)
.L_277:
        /*0060*/ 	.word	0x00000000


	//----- nvinfo : EIATTR_CBANK_PARAM_SIZE
	.align		4
.L_278:
        /*0064*/ 	.byte	0x03, 0x19
        /*0066*/ 	.short	0x0060


	//----- nvinfo : EIATTR_PARAM_CBANK
	.align		4
        /*0068*/ 	.byte	0x04, 0x0a
        /*006a*/ 	.short	(.L_280 - .L_279)
	.align		4
.L_279:
        /*006c*/ 	.word	index@(.nv.constant0._ZN3cub17CUB_300001_SM_9006detail8for_each13static_kernelINS2_12policy_hub_t12policy_500_tElNS2_12op_wrapper_tIlZN46_INTERNAL_16621f9a_15_SparseMatMul_cu_9a0a82042at6native48_GLOBAL__N__16621f9a_15_SparseMatMul_cu_9a0a820432sparse_sparse_matmul_cuda_kernelIfEEvRNS8_6TensorERKSC_SF_EUllE_N6thrust23THRUST_300001_SM_900_NS17counting_iteratorIlNSI_11use_defaultESK_SK_EEEEEEvT0_T1_)
        /*0070*/ 	.short	0x0210
        /*0072*/ 	.short	0x0060


	//----- nvinfo : EIATTR_SW_WAR
	.align		4
.L_280:
        /*0074*/ 	.byte	0x04, 0x36
        /*0076*/ 	.short	(.L_282 - .L_281)
.L_281:
        /*0078*/ 	.word	0x00000008
.L_282:


//--------------------- .nv.info._ZN3cub17CUB_300001_SM_9006detail8for_each13static_kernelINS2_12policy_hub_t12policy_500_tElNS2_12op_wrapper_tIlZN46_INTERNAL_16621f9a_15_SparseMatMul_cu_9a0a82042at6native48_GLOBAL__N__16621f9a_15_SparseMatMul_cu_9a0a820432sparse_sparse_matmul_cuda_kernelIdEEvRNS8_6TensorERKSC_SF_EUllE0_N6thrust23THRUST_300001_SM_900_NS17counting_iteratorIlNSI_11use_defaultESK_SK_EEEEEEvT0_T1_ --------------------------
	.section	.nv.info._ZN3cub17CUB_300001_SM_9006detail8for_each13static_kernelINS2_12policy_hub_t12policy_500_tElNS2_12op_wrapper_tIlZN46_INTERNAL_16621f9a_15_SparseMatMul_cu_9a0a82042at6native48_GLOBAL__N__16621f9a_15_SparseMatMul_cu_9a0a820432sparse_sparse_matmul_cuda_kernelIdEEvRNS8_6TensorERKSC_SF_EUllE0_N6thrust23THRUST_300001_SM_900_NS17counting_iteratorIlNSI_11use_defaultESK_SK_EEEEEEvT0_T1_,"",@"SHT_CUDA_INFO"
	.sectionflags	@""
	.align	4


	//----- nvinfo : EIATTR_CUDA_API_VERSION
	.align		4
        /*0000*/ 	.byte	0x04, 0x37
        /*0002*/ 	.short	(.L_284 - .L_283)
.L_283:
        /*0004*/ 	.word	0x00000082


	//----- nvinfo : EIATTR_KPARAM_INFO
	.align		4
.L_284:
        /*0008*/ 	.byte	0x04, 0x17
        /*000a*/ 	.short	(.L_286 - .L_285)
.L_285:
        /*000c*/ 	.word	0x00000000
        /*0010*/ 	.short	0x0001
        /*0012*/ 	.short	0x0008
        /*0014*/ 	.byte	0x00, 0xf0, 0xc1, 0x01


	//----- nvinfo : EIATTR_KPARAM_INFO
	.align		4
.L_286:
        /*0018*/ 	.byte	0x04, 0x17
        /*001a*/ 	.short	(.L_288 - .L_287)
.L_287:
        /*001c*/ 	.word	0x00000000
        /*0020*/ 	.short	0x0000
        /*0022*/ 	.short	0x0000
        /*0024*/ 	.byte	0x00, 0xf0, 0x21, 0x00


	//----- nvinfo : EIATTR_SPARSE_MMA_MASK
	.align		4
.L_288:
        /*0028*/ 	.byte	0x03, 0x50
        /*002a*/ 	.short	0x0000


	//----- nvinfo : EIATTR_MAXREG_COUNT
	.align		4
        /*002c*/ 	.byte	0x03, 0x1b
        /*002e*/ 	.short	0x00ff


	//----- nvinfo : EIATTR_MERCURY_ISA_VERSION
	.align		4
        /*0030*/ 	.byte	0x03, 0x5f
        /*0032*/ 	.short	0x0101


	//----- nvinfo : EIATTR_EXIT_INSTR_OFFSETS
	.align		4
        /*0034*/ 	.byte	0x04, 0x1c
        /*0036*/ 	.short	(.L_290 - .L_289)


	//   ....[0]....
.L_289:
        /*0038*/ 	.word	0x00000320


	//   ....[1]....
        /*003c*/ 	.word	0x00000360


	//   ....[2]....
        /*0040*/ 	.word	0x000003d0


	//----- nvinfo : EIATTR_MAX_THREADS
	.align		4
.L_290:
        /*0044*/ 	.byte	0x04, 0x05
        /*0046*/ 	.short	(.L_292 - .L_291)
.L_291:
        /*0048*/ 	.word	0x00000100
        /*004c*/ 	.word	0x00000001
        /*0050*/ 	.word	0x00000001


	//----- nvinfo : EIATTR_CRS_STACK_SIZE
	.align		4
.L_292:
        /*0054*/ 	.byte	0x04, 0x1e
        /*0056*/ 	.short	(.L_294 - .L_293)
.L_293:
        /*0058*/ 	.word	0x00000000


	//----- nvinfo : EIATTR_CBANK_PARAM_SIZE
	.align		4
.L_294:
        /*005c*/ 	.byte	0x03, 0x19
        /*005e*/ 	.short	0x0078


	//----- nvinfo : EIATTR_PARAM_CBANK
	.align		4
        /*0060*/ 	.byte	0x04, 0x0a
        /*0062*/ 	.short	(.L_296 - .L_295)
	.align		4
.L_295:
        /*0064*/ 	.word	index@(.nv.constant0._ZN3cub17CUB_300001_SM_9006detail8for_each13static_kernelINS2_12policy_hub_t12policy_500_tElNS2_12op_wrapper_tIlZN46_INTERNAL_16621f9a_15_SparseMatMul_cu_9a0a82042at6native48_GLOBAL__N__16621f9a_15_SparseMatMul_cu_9a0a820432sparse_sparse_matmul_cuda_kernelIdEEvRNS8_6TensorERKSC_SF_EUllE0_N6thrust23THRUST_300001_SM_900_NS17counting_iteratorIlNSI_11use_defaultESK_SK_EEEEEEvT0_T1_)
        /*0068*/ 	.short	0x0210
        /*006a*/ 	.short	0x0078


	//----- nvinfo : EIATTR_SW_WAR
	.align		4
.L_296:
        /*006c*/ 	.byte	0x04, 0x36
        /*006e*/ 	.short	(.L_298 - .L_297)
.L_297:
        /*0070*/ 	.word	0x00000008
.L_298:


//--------------------- .nv.info._ZN3cub17CUB_300001_SM_9006detail8for_each13static_kernelINS2_12policy_hub_t12policy_500_tElNS2_12op_wrapper_tIlZN46_INTERNAL_16621f9a_15_SparseMatMul_cu_9a0a82042at6native48_GLOBAL__N__16621f9a_15_SparseMatMul_cu_9a0a820432sparse_sparse_matmul_cuda_kernelIdEEvRNS8_6TensorERKSC_SF_EUllE_N6thrust23THRUST_300001_SM_900_NS17counting_iteratorIlNSI_11use_defaultESK_SK_EEEEEEvT0_T1_ --------------------------
	.section	.nv.info._ZN3cub17CUB_300001_SM_9006detail8for_each13static_kernelINS2_12policy_hub_t12policy_500_tElNS2_12op_wrapper_tIlZN46_INTERNAL_16621f9a_15_SparseMatMul_cu_9a0a82042at6native48_GLOBAL__N__16621f9a_15_SparseMatMul_cu_9a0a820432sparse_sparse_matmul_cuda_kernelIdEEvRNS8_6TensorERKSC_SF_EUllE_N6thrust23THRUST_300001_SM_900_NS17counting_iteratorIlNSI_11use_defaultESK_SK_EEEEEEvT0_T1_,"",@"SHT_CUDA_INFO"
	.sectionflags	@""
	.align	4


	//----- nvinfo : EIATTR_CUDA_API_VERSION
	.align		4
        /*0000*/ 	.byte	0x04, 0x37
        /*0002*/ 	.short	(.L_300 - .L_299)
.L_299:
        /*0004*/ 	.word	0x00000082


	//----- nvinfo : EIATTR_KPARAM_INFO
	.align		4
.L_300:
        /*0008*/ 	.byte	0x04, 0x17
        /*000a*/ 	.short	(.L_302 - .L_301)
.L_301:
        /*000c*/ 	.word	0x00000000
        /*0010*/ 	.short	0x0001
        /*0012*/ 	.short	0x0008
        /*0014*/ 	.byte	0x00, 0xf0, 0x61, 0x01


	//----- nvinfo : EIATTR_KPARAM_INFO
	.align		4
.L_302:
        /*0018*/ 	.byte	0x04, 0x17
        /*001a*/ 	.short	(.L_304 - .L_303)
.L_303:
        /*001c*/ 	.word	0x00000000
        /*0020*/ 	.short	0x0000
        /*0022*/ 	.short	0x0000
        /*0024*/ 	.byte	0x00, 0xf0, 0x21, 0x00


	//----- nvinfo : EIATTR_SPARSE_MMA_MASK
	.align		4
.L_304:
        /*0028*/ 	.byte	0x03, 0x50
        /*002a*/ 	.short	0x0000


	//----- nvinfo : EIATTR_MAXREG_COUNT
	.align		4
        /*002c*/ 	.byte	0x03, 0x1b
        /*002e*/ 	.short	0x00ff


	//----- nvinfo : EIATTR_MERCURY_ISA_VERSION
	.align		4
        /*0030*/ 	.byte	0x03, 0x5f
        /*0032*/ 	.short	0x0101


	//----- nvinfo : EIATTR_EXIT_INSTR_OFFSETS
	.align		4
        /*0034*/ 	.byte	0x04, 0x1c
        /*0036*/ 	.short	(.L_306 - .L_305)


	//   ....[0]....
.L_305:
        /*0038*/ 	.word	0x00000290


	//   ....[1]....
        /*003c*/ 	.word	0x000002f0


	//   ....[2]....
        /*0040*/ 	.word	0x00000390


	//   ....[3]....
        /*0044*/ 	.word	0x000004f0


	//   ....[4]....
        /*0048*/ 	.word	0x00000590


	//----- nvinfo : EIATTR_MAX_THREADS
	.align		4
.L_306:
        /*004c*/ 	.byte	0x04, 0x05
        /*004e*/ 	.short	(.L_308 - .L_307)
.L_307:
        /*0050*/ 	.word	0x00000100
        /*0054*/ 	.word	0x00000001
        /*0058*/ 	.word	0x00000001


	//----- nvinfo : EIATTR_CRS_STACK_SIZE
	.align		4
.L_308:
        /*005c*/ 	.byte	0x04, 0x1e
        /*005e*/ 	.short	(.L_310 - .L_309)
.L_309:
        /*0060*/ 	.word	0x00000000


	//----- nvinfo : EIATTR_CBANK_PARAM_SIZE
	.align		4
.L_310:
        /*0064*/ 	.byte	0x03, 0x19
        /*0066*/ 	.short	0x0060


	//----- nvinfo : EIATTR_PARAM_CBANK
	.align		4
        /*0068*/ 	.byte	0x04, 0x0a
        /*006a*/ 	.short	(.L_312 - .L_311)
	.align		4
.L_311:
        /*006c*/ 	.word	index@(.nv.constant0._ZN3cub17CUB_300001_SM_9006detail8for_each13static_kernelINS2_12policy_hub_t12policy_500_tElNS2_12op_wrapper_tIlZN46_INTERNAL_16621f9a_15_SparseMatMul_cu_9a0a82042at6native48_GLOBAL__N__16621f9a_15_SparseMatMul_cu_9a0a820432sparse_sparse_matmul_cuda_kernelIdEEvRNS8_6TensorERKSC_SF_EUllE_N6thrust23THRUST_300001_SM_900_NS17counting_iteratorIlNSI_11use_defaultESK_SK_EEEEEEvT0_T1_)
        /*0070*/ 	.short	0x0210
        /*0072*/ 	.short	0x0060


	//----- nvinfo : EIATTR_SW_WAR
	.align		4
.L_312:
        /*0074*/ 	.byte	0x04, 0x36
        /*0076*/ 	.short	(.L_314 - .L_313)
.L_313:
        /*0078*/ 	.word	0x00000008
.L_314:


//--------------------- .nv.info._ZN3cub17CUB_300001_SM_9006detail11EmptyKernelIvEEvv --------------------------
	.section	.nv.info._ZN3cub17CUB_300001_SM_9006detail11EmptyKernelIvEEvv,"",@"SHT_CUDA_INFO"
	.sectionflags	@""
	.align	4


	//----- nvinfo : EIATTR_CUDA_API_VERSION
	.align		4
        /*0000*/ 	.byte	0x04, 0x37
        /*0002*/ 	.short	(.L_316 - .L_315)
.L_315:
        /*0004*/ 	.word	0x00000082


	//----- nvinfo : EIATTR_SPARSE_MMA_MASK
	.align		4
.L_316:
        /*0008*/ 	.byte	0x03, 0x50
        /*000a*/ 	.short	0x0000


	//----- nvinfo : EIATTR_MAXREG_COUNT
	.align		4
        /*000c*/ 	.byte	0x03, 0x1b
        /*000e*/ 	.short	0x00ff


	//----- nvinfo : EIATTR_MERCURY_ISA_VERSION
	.align		4
        /*0010*/ 	.byte	0x03, 0x5f
        /*0012*/ 	.short	0x0101


	//----- nvinfo : EIATTR_EXIT_INSTR_OFFSETS
	.align		4
        /*0014*/ 	.byte	0x04, 0x1c
        /*0016*/ 	.short	(.L_318 - .L_317)


	//   ....[0]....
.L_317:
        /*0018*/ 	.word	0x00000010


	//----- nvinfo : EIATTR_SW_WAR
	.align		4
.L_318:
        /*001c*/ 	.byte	0x04, 0x36
        /*001e*/ 	.short	(.L_320 - .L_319)
.L_319:
        /*0020*/ 	.word	0x00000008
.L_320:


//--------------------- .nv.callgraph             --------------------------
	.section	.nv.callgraph,"",@"SHT_CUDA_CALLGRAPH"
	.align	4
	.sectionentsize	8
	.align		4
        /*0000*/ 	.word	0x00000000
	.align		4
        /*0004*/ 	.word	0xffffffff
	.align		4
        /*0008*/ 	.word	0x00000000
	.align		4
        /*000c*/ 	.word	0xfffffffe
	.align		4
        /*0010*/ 	.word	0x00000000
	.align		4
        /*0014*/ 	.word	0xfffffffd
	.align		4
        /*0018*/ 	.word	0x00000000
	.align		4
        /*001c*/ 	.word	0xfffffffc


//--------------------- .nv.constant4             --------------------------
	.section	.nv.constant4,"a",@progbits
	.align	8
	.align		8
.nv.constant4:
        /*0000*/ 	.dword	_ZN46_INTERNAL_16621f9a_15_SparseMatMul_cu_9a0a82044cuda3std3__45__cpo5beginE
	.align		8
        /*0008*/ 	.dword	_ZN46_INTERNAL_16621f9a_15_SparseMatMul_cu_9a0a82044cuda3std3__45__cpo3endE
	.align		8
        /*0010*/ 	.dword	_ZN46_INTERNAL_16621f9a_15_SparseMatMul_cu_9a0a82044cuda3std3__45__cpo6cbeginE
	.align		8
        /*0018*/ 	.dword	_ZN46_INTERNAL_16621f9a_15_SparseMatMul_cu_9a0a82044cuda3std3__45__cpo4cendE
	.align		8
        /*0020*/ 	.dword	_ZN46_INTERNAL_16621f9a_15_SparseMatMul_cu_9a0a82044cuda3std3__45__cpo6rbeginE
	.align		8
        /*0028*/ 	.dword	_ZN46_INTERNAL_16621f9a_15_SparseMatMul_cu_9a0a82044cuda3std3__45__cpo4rendE
	.align		8
        /*0030*/ 	.dword	_ZN46_INTERNAL_16621f9a_15_SparseMatMul_cu_9a0a82044cuda3std3__45__cpo7crbeginE
	.align		8
        /*0038*/ 	.dword	_ZN46_INTERNAL_16621f9a_15_SparseMatMul_cu_9a0a82044cuda3std3__45__cpo5crendE
	.align		8
        /*0040*/ 	.dword	_ZN46_INTERNAL_16621f9a_15_SparseMatMul_cu_9a0a82044cuda3std3__448_GLOBAL__N__16621f9a_15_SparseMatMul_cu_9a0a82046ignoreE
	.align		8
        /*0048*/ 	.dword	_ZN46_INTERNAL_16621f9a_15_SparseMatMul_cu_9a0a82044cuda3std3__419piecewise_constructE
	.align		8
        /*0050*/ 	.dword	_ZN46_INTERNAL_16621f9a_15_SparseMatMul_cu_9a0a82044cuda3std3__48in_placeE
	.align		8
        /*0058*/ 	.dword	_ZN46_INTERNAL_16621f9a_15_SparseMatMul_cu_9a0a82044cuda3std3__420unreachable_sentinelE
	.align		8
        /*0060*/ 	.dword	_ZN46_INTERNAL_16621f9a_15_SparseMatMul_cu_9a0a82044cuda3std3__47nulloptE
	.align		8
        /*0068*/ 	.dword	_ZN46_INTERNAL_16621f9a_15_SparseMatMul_cu_9a0a82044cuda3std3__48unexpectE
	.align		8
        /*0070*/ 	.dword	_ZN46_INTERNAL_16621f9a_15_SparseMatMul_cu_9a0a82044cuda3std6ranges3__45__cpo4swapE
	.align		8
        /*0078*/ 	.dword	_ZN46_INTERNAL_16621f9a_15_SparseMatMul_cu_9a0a82044cuda3std6ranges3__45__cpo9iter_moveE
	.align		8
        /*0080*/ 	.dword	_ZN46_INTERNAL_16621f9a_15_SparseMatMul_cu_9a0a82044cuda3std6ranges3__45__cpo5beginE
	.align		8
        /*0088*/ 	.dword	_ZN46_INTERNAL_16621f9a_15_SparseMatMul_cu_9a0a82044cuda3std6ranges3__45__cpo3endE
	.align		8
        /*0090*/ 	.dword	_ZN46_INTERNAL_16621f9a_15_SparseMatMul_cu_9a0a82044cuda3std6ranges3__45__cpo6cbeginE
	.align		8
        /*0098*/ 	.dword	_ZN46_INTERNAL_16621f9a_15_SparseMatMul_cu_9a0a82044cuda3std6ranges3__45__cpo4cendE
	.align		8
        /*00a0*/ 	.dword	_ZN46_INTERNAL_16621f9a_15_SparseMatMul_cu_9a0a82044cuda3std6ranges3__45__cpo7advanceE
	.align		8
        /*00a8*/ 	.dword	_ZN46_INTERNAL_16621f9a_15_SparseMatMul_cu_9a0a82044cuda3std6ranges3__45__cpo9iter_swapE
	.align		8
        /*00b0*/ 	.dword	_ZN46_INTERNAL_16621f9a_15_SparseMatMul_cu_9a0a82044cuda3std6ranges3__45__cpo4nextE
	.align		8
        /*00b8*/ 	.dword	_ZN46_INTERNAL_16621f9a_15_SparseMatMul_cu_9a0a82044cuda3std6ranges3__45__cpo4prevE
	.align		8
        /*00c0*/ 	.dword	_ZN46_INTERNAL_16621f9a_15_SparseMatMul_cu_9a0a82044cuda3std6ranges3__45__cpo4dataE
	.align		8
        /*00c8*/ 	.dword	_ZN46_INTERNAL_16621f9a_15_SparseMatMul_cu_9a0a82044cuda3std6ranges3__45__cpo5cdataE
	.align		8
        /*00d0*/ 	.dword	_ZN46_INTERNAL_16621f9a_15_SparseMatMul_cu_9a0a82044cuda3std6ranges3__45__cpo4sizeE
	.align		8
        /*00d8*/ 	.dword	_ZN46_INTERNAL_16621f9a_15_SparseMatMul_cu_9a0a82044cuda3std6ranges3__45__cpo5ssizeE
	.align		8
        /*00e0*/ 	.dword	_ZN46_INTERNAL_16621f9a_15_SparseMatMul_cu_9a0a82044cuda3std6ranges3__45__cpo8distanceE
	.align		8
        /*00e8*/ 	.dword	_ZN46_INTERNAL_16621f9a_15_SparseMatMul_cu_9a0a82046thrust23THRUST_300001_SM_900_NS8cuda_cub3parE
	.align		8
        /*00f0*/ 	.dword	_ZN46_INTERNAL_16621f9a_15_SparseMatMul_cu_9a0a82046thrust23THRUST_300001_SM_900_NS8cuda_cub10par_nosyncE
	.align		8
        /*00f8*/ 	.dword	_ZN46_INTERNAL_16621f9a_15_SparseMatMul_cu_9a0a82046thrust23THRUST_300001_SM_900_NS6system6detail10sequential3seqE
	.align		8
        /*0100*/ 	.dword	_ZN46_INTERNAL_16621f9a_15_SparseMatMul_cu_9a0a82046thrust23THRUST_300001_SM_900_NS6system3cpp3parE
	.align		8
        /*0108*/ 	.dword	_ZN46_INTERNAL_16621f9a_15_SparseMatMul_cu_9a0a82046thrust23THRUST_300001_SM_900_NS12placeholders2_1E
	.align		8
        /*0110*/ 	.dword	_ZN46_INTERNAL_16621f9a_15_SparseMatMul_cu_9a0a82046thrust23THRUST_300001_SM_900_NS12placeholders2_2E
	.align		8
        /*0118*/ 	.dword	_ZN46_INTERNAL_16621f9a_15_SparseMatMul_cu_9a0a82046thrust23THRUST_300001_SM_900_NS12placeholders2_3E
	.align		8
        /*0120*/ 	.dword	_ZN46_INTERNAL_16621f9a_15_SparseMatMul_cu_9a0a82046thrust23THRUST_300001_SM_900_NS12placeholders2_4E
	.align		8
        /*0128*/ 	.dword	_ZN46_INTERNAL_16621f9a_15_SparseMatMul_cu_9a0a82046thrust23THRUST_300001_SM_900_NS12placeholders2_5E
	.align		8
        /*0130*/ 	.dword	_ZN46_INTERNAL_16621f9a_15_SparseMatMul_cu_9a0a82046thrust23THRUST_300001_SM_900_NS12placeholders2_6E
	.align		8
        /*0138*/ 	.dword	_ZN46_INTERNAL_16621f9a_15_SparseMatMul_cu_9a0a82046thrust23THRUST_300001_SM_900_NS12placeholders2_7E
	.align		8
        /*0140*/ 	.dword	_ZN46_INTERNAL_16621f9a_15_SparseMatMul_cu_9a0a82046thrust23THRUST_300001_SM_900_NS12placeholders2_8E
	.align		8
        /*0148*/ 	.dword	_ZN46_INTERNAL_16621f9a_15_SparseMatMul_cu_9a0a82046thrust23THRUST_300001_SM_900_NS12placeholders2_9E
	.align		8
        /*0150*/ 	.dword	_ZN46_INTERNAL_16621f9a_15_SparseMatMul_cu_9a0a82046thrust23THRUST_300001_SM_900_NS12placeholders3_10E
	.align		8
        /*0158*/ 	.dword	_ZN46_INTERNAL_16621f9a_15_SparseMatMul_cu_9a0a82046thrust23THRUST_300001_SM_900_NS3seqE
	.align		8
        /*0160*/ 	.dword	_ZN46_INTERNAL_16621f9a_15_SparseMatMul_cu_9a0a82046thrust23THRUST_300001_SM_900_NS6deviceE


//--------------------- .text._ZN3cub17CUB_300001_SM_9006detail8for_each13static_kernelINS2_12policy_hub_t12policy_500_tElNS2_12op_wrapper_tIlZN46_INTERNAL_16621f9a_15_SparseMatMul_cu_9a0a82042at6native48_GLOBAL__N__16621f9a_15_SparseMatMul_cu_9a0a820432sparse_sparse_matmul_cuda_kernelIN3c108BFloat16EEEvRNS8_6TensorERKSE_SH_EUllE0_N6thrust23THRUST_300001_SM_900_NS17counting_iteratorIlNSK_11use_defaultESM_SM_EEEEEEvT0_T1_ --------------------------
	.section	.text._ZN3cub17CUB_300001_SM_9006detail8for_each13static_kernelINS2_12policy_hub_t12policy_500_tElNS2_12op_wrapper_tIlZN46_INTERNAL_16621f9a_15_SparseMatMul_cu_9a0a82042at6native48_GLOBAL__N__16621f9a_15_SparseMatMul_cu_9a0a820432sparse_sparse_matmul_cuda_kernelIN3c108BFloat16EEEvRNS8_6TensorERKSE_SH_EUllE0_N6thrust23THRUST_300001_SM_900_NS17counting_iteratorIlNSK_11use_defaultESM_SM_EEEEEEvT0_T1_,"ax",@progbits
	.align	128
        .global         _ZN3cub17CUB_300001_SM_9006detail8for_each13static_kernelINS2_12policy_hub_t12policy_500_tElNS2_12op_wrapper_tIlZN46_INTERNAL_16621f9a_15_SparseMatMul_cu_9a0a82042at6native48_GLOBAL__N__16621f9a_15_SparseMatMul_cu_9a0a820432sparse_sparse_matmul_cuda_kernelIN3c108BFloat16EEEvRNS8_6TensorERKSE_SH_EUllE0_N6thrust23THRUST_300001_SM_900_NS17counting_iteratorIlNSK_11use_defaultESM_SM_EEEEEEvT0_T1_
        .type           _ZN3cub17CUB_300001_SM_9006detail8for_each13static_kernelINS2_12policy_hub_t12policy_500_tElNS2_12op_wrapper_tIlZN46_INTERNAL_16621f9a_15_SparseMatMul_cu_9a0a82042at6native48_GLOBAL__N__16621f9a_15_SparseMatMul_cu_9a0a820432sparse_sparse_matmul_cuda_kernelIN3c108BFloat16EEEvRNS8_6TensorERKSE_SH_EUllE0_N6thrust23THRUST_300001_SM_900_NS17counting_iteratorIlNSK_11use_defaultESM_SM_EEEEEEvT0_T1_,@function
        .size           _ZN3cub17CUB_300001_SM_9006detail8for_each13static_kernelINS2_12policy_hub_t12policy_500_tElNS2_12op_wrapper_tIlZN46_INTERNAL_16621f9a_15_SparseMatMul_cu_9a0a82042at6native48_GLOBAL__N__16621f9a_15_SparseMatMul_cu_9a0a820432sparse_sparse_matmul_cuda_kernelIN3c108BFloat16EEEvRNS8_6TensorERKSE_SH_EUllE0_N6thrust23THRUST_300001_SM_900_NS17counting_iteratorIlNSK_11use_defaultESM_SM_EEEEEEvT0_T1_,(.L_x_85 - _ZN3cub17CUB_300001_SM_9006detail8for_each13static_kernelINS2_12policy_hub_t12policy_500_tElNS2_12op_wrapper_tIlZN46_INTERNAL_16621f9a_15_SparseMatMul_cu_9a0a82042at6native48_GLOBAL__N__16621f9a_15_SparseMatMul_cu_9a0a820432sparse_sparse_matmul_cuda_kernelIN3c108BFloat16EEEvRNS8_6TensorERKSE_SH_EUllE0_N6thrust23THRUST_300001_SM_900_NS17counting_iteratorIlNSK_11use_defaultESM_SM_EEEEEEvT0_T1_)
        .other          _ZN3cub17CUB_300001_SM_9006detail8for_each13static_kernelINS2_12policy_hub_t12policy_500_tElNS2_12op_wrapper_tIlZN46_INTERNAL_16621f9a_15_SparseMatMul_cu_9a0a82042at6native48_GLOBAL__N__16621f9a_15_SparseMatMul_cu_9a0a820432sparse_sparse_matmul_cuda_kernelIN3c108BFloat16EEEvRNS8_6TensorERKSE_SH_EUllE0_N6thrust23THRUST_300001_SM_900_NS17counting_iteratorIlNSK_11use_defaultESM_SM_EEEEEEvT0_T1_,@"STO_CUDA_ENTRY STV_DEFAULT"
_ZN3cub17CUB_300001_SM_9006detail8for_each13static_kernelINS2_12policy_hub_t12policy_500_tElNS2_12op_wrapper_tIlZN46_INTERNAL_16621f9a_15_SparseMatMul_cu_9a0a82042at6native48_GLOBAL__N__16621f9a_15_SparseMatMul_cu_9a0a820432sparse_sparse_matmul_cuda_kernelIN3c108BFloat16EEEvRNS8_6TensorERKSE_SH_EUllE0_N6thrust23THRUST_300001_SM_900_NS17counting_iteratorIlNSK_11use_defaultESM_SM_EEEEEEvT0_T1_:
.text._ZN3cub17CUB_300001_SM_9006detail8for_each13static_kernelINS2_12policy_hub_t12policy_500_tElNS2_12op_wrapper_tIlZN46_INTERNAL_16621f9a_15_SparseMatMul_cu_9a0a82042at6native48_GLOBAL__N__16621f9a_15_SparseMatMul_cu_9a0a820432sparse_sparse_matmul_cuda_kernelIN3c108BFloat16EEEvRNS8_6TensorERKSE_SH_EUllE0_N6thrust23THRUST_300001_SM_900_NS17counting_iteratorIlNSK_11use_defaultESM_SM_EEEEEEvT0_T1_:
[----:B------:R-:W-:Y:S01]  /*0000*/  LDC R1, c[0x0][0x28] ;  /* 0x00000a00ff017b82 */ /* 0x000fe20000000800 */
[----:B------:R-:W0:Y:S07]  /*0010*/  S2R R12, SR_TID.X ;  /* 0x00000000000c7919 */ /* 0x000e2e0000002100 */
[----:B------:R-:W1:Y:S01]  /*0020*/  S2UR UR4, SR_CTAID.X ;  /* 0x00000000000479c3 */ /* 0x000e620000002500 */
[----:B------:R-:W-:Y:S01]  /*0030*/  ULDC.64 UR6, c[0x0][0x218] ;  /* 0x0000860000067ab9 */ /* 0x000fe20000000a00 */
[----:B------:R-:W-:-:S06]  /*0040*/  ULDC.64 UR8, c[0x0][0x238] ;  /* 0x00008e0000087ab9 */ /* 0x000fcc0000000a00 */
[----:B------:R-:W2:Y:S01]  /*0050*/  LDC.64 R2, c[0x0][0x210] ;  /* 0x00008400ff027b82 */ /* 0x000ea20000000a00 */
[----:B-1----:R-:W-:-:S04]  /*0060*/  UIMAD.WIDE.U32 UR4, UR4, 0x200, URZ ;  /* 0x00000200040478a5 */ /* 0x002fc8000f8e003f */
[----:B------:R-:W-:Y:S01]  /*0070*/  UIADD3 UR6, UP0, UR4, UR6, URZ ;  /* 0x0000000604067290 */ /* 0x000fe2000ff1e03f */
[----:B0-----:R-:W-:-:S03]  /*0080*/  VIADD R0, R12, 0x100 ;  /* 0x000001000c007836 */ /* 0x001fc60000000000 */
[----:B------:R-:W-:Y:S02]  /*0090*/  UIADD3.X UR7, UR5, UR7, URZ, UP0, !UPT ;  /* 0x0000000705077290 */ /* 0x000fe400087fe43f */
[----:B------:R-:W-:Y:S02]  /*00a0*/  IADD3 R5, P0, R12, UR6, RZ ;  /* 0x000000060c057c10 */ /* 0x000fe4000ff1e0ff */
[----:B------:R-:W-:-:S03]  /*00b0*/  IADD3 R8, P1, R0, UR6, RZ ;  /* 0x0000000600087c10 */ /* 0x000fc6000ff3e0ff */
[----:B------:R-:W-:Y:S01]  /*00c0*/  IMAD.X R14, RZ, RZ, UR7, P0 ;  /* 0x00000007ff0e7e24 */ /* 0x000fe200080e06ff */
[----:B--2---:R-:W-:Y:S01]  /*00d0*/  IADD3 R13, P0, R2, -UR4, RZ ;  /* 0x80000004020d7c10 */ /* 0x004fe2000ff1e0ff */
[----:B------:R-:W-:Y:S01]  /*00e0*/  IMAD.X R4, RZ, RZ, UR7, P1 ;  /* 0x00000007ff047e24 */ /* 0x000fe200088e06ff */
[----:B------:R-:W-:Y:S01]  /*00f0*/  ULDC.64 UR6, c[0x0][0x270] ;  /* 0x00009c0000067ab9 */ /* 0x000fe20000000a00 */
[----:B------:R-:W-:Y:S01]  /*0100*/  IADD3 R7, P1, R5, UR8, RZ ;  /* 0x0000000805077c10 */ /* 0x000fe2000ff3e0ff */
[----:B------:R-:W-:Y:S01]  /*0110*/  IMAD R6, R14, UR6, RZ ;  /* 0x000000060e067c24 */ /* 0x000fe2000f8e02ff */
[----:B------:R-:W-:Y:S01]  /*0120*/  IADD3.X R3, R3, ~UR5, RZ, P0, !PT ;  /* 0x8000000503037c10 */ /* 0x000fe200087fe4ff */
[----:B------:R-:W-:Y:S01]  /*0130*/  IMAD R9, R4, UR6, RZ ;  /* 0x0000000604097c24 */ /* 0x000fe2000f8e02ff */
[----:B------:R-:W-:Y:S01]  /*0140*/  ISETP.GT.U32.AND P0, PT, R13, 0x1ff, PT ;  /* 0x000001ff0d00780c */ /* 0x000fe20003f04070 */
[C---:B------:R-:W-:Y:S01]  /*0150*/  IMAD R11, R5.reuse, UR7, R6 ;  /* 0x00000007050b7c24 */ /* 0x040fe2000f8e0206 */
[----:B------:R-:W-:Y:S01]  /*0160*/  ULDC.64 UR4, c[0x0][0x260] ;  /* 0x0000980000047ab9 */ /* 0x000fe20000000a00 */
[----:B------:R-:W-:Y:S01]  /*0170*/  IMAD.WIDE.U32 R4, R5, UR6, RZ ;  /* 0x0000000605047c25 */ /* 0x000fe2000f8e00ff */
[----:B------:R-:W-:-:S02]  /*0180*/  ISETP.GT.AND.EX P0, PT, R3, RZ, PT, P0 ;  /* 0x000000ff0300720c */ /* 0x000fc40003f04300 */
[----:B------:R-:W-:Y:S01]  /*0190*/  IADD3.X R14, R14, UR9, RZ, P1, !PT ;  /* 0x000000090e0e7c10 */ /* 0x000fe20008ffe4ff */
[----:B------:R-:W-:Y:S01]  /*01a0*/  IMAD R15, R8, UR7, R9 ;  /* 0x00000007080f7c24 */ /* 0x000fe2000f8e0209 */
[----:B------:R-:W-:Y:S01]  /*01b0*/  LEA R10, P1, R4, UR4, 0x2 ;  /* 0x00000004040a7c11 */ /* 0x000fe2000f8210ff */
[----:B------:R-:W-:Y:S01]  /*01c0*/  IMAD.WIDE.U32 R8, R8, UR6, RZ ;  /* 0x0000000608087c25 */ /* 0x000fe2000f8e00ff */
[----:B------:R-:W-:Y:S02]  /*01d0*/  ULDC.64 UR6, c[0x0][0x220] ;  /* 0x0000880000067ab9 */ /* 0x000fe40000000a00 */
[----:B------:R-:W-:Y:S01]  /*01e0*/  LEA R2, P3, R7, UR6, 0x3 ;  /* 0x0000000607027c11 */ /* 0x000fe2000f8618ff */
[----:B------:R-:W-:Y:S01]  /*01f0*/  IMAD.IADD R11, R5, 0x1, R11 ;  /* 0x00000001050b7824 */ /* 0x000fe200078e020b */
[----:B------:R-:W-:Y:S01]  /*0200*/  LEA R6, P2, R8, UR4, 0x2 ;  /* 0x0000000408067c11 */ /* 0x000fe2000f8410ff */
[----:B------:R-:W-:Y:S01]  /*0210*/  IMAD.IADD R5, R9, 0x1, R15 ;  /* 0x0000000109057824 */ /* 0x000fe200078e020f */
[----:B------:R-:W-:-:S02]  /*0220*/  LEA.HI.X R3, R7, UR7, R14, 0x3, P3 ;  /* 0x0000000707037c11 */ /* 0x000fc400098f1c0e */
[----:B------:R-:W-:Y:S02]  /*0230*/  LEA.HI.X R11, R4, UR5, R11, 0x2, P1 ;  /* 0x00000005040b7c11 */ /* 0x000fe400088f140b */
[----:B------:R-:W-:Y:S01]  /*0240*/  LEA.HI.X R7, R8, UR5, R5, 0x2, P2 ;  /* 0x0000000508077c11 */ /* 0x000fe200090f1405 */
[----:B------:R-:W-:Y:S01]  /*0250*/  ULDC.64 UR4, c[0x0][0x208] ;  /* 0x0000820000047ab9 */ /* 0x000fe20000000a00 */
[----:B------:R-:W-:Y:S05]  /*0260*/  @P0 BRA `(.L_x_0) ;  /* 0x0000000000400947 */ /* 0x000fea0003800000 */
[C---:B------:R-:W-:Y:S01]  /*0270*/  ISETP.GT.U32.AND P0, PT, R13.reuse, R12, PT ;  /* 0x0000000c0d00720c */ /* 0x040fe20003f04070 */
[----:B------:R-:W-:Y:S01]  /*0280*/  BSSY B0, `(.L_x_1) ;  /* 0x0000009000007945 */ /* 0x000fe20003800000 */
[----:B------:R-:W-:Y:S02]  /*0290*/  SHF.R.S32.HI R4, RZ, 0x1f, R13 ;  /* 0x0000001fff047819 */ /* 0x000fe4000001140d */
[----:B------:R-:W-:Y:S02]  /*02a0*/  ISETP.GT.U32.AND P1, PT, R13, R0, PT ;  /* 0x000000000d00720c */ /* 0x000fe40003f24070 */
[C---:B------:R-:W-:Y:S02]  /*02b0*/  ISETP.GT.AND.EX P0, PT, R4.reuse, RZ, PT, P0 ;  /* 0x000000ff0400720c */ /* 0x040fe40003f04300 */
[----:B------:R-:W-:-:S11]  /*02c0*/  ISETP.GT.AND.EX P1, PT, R4, RZ, PT, P1 ;  /* 0x000000ff0400720c */ /* 0x000fd60003f24310 */
[----:B------:R-:W-:Y:S05]  /*02d0*/  @!P0 BRA `(.L_x_2) ;  /* 0x00000000000c8947 */ /* 0x000fea0003800000 */
[----:B------:R-:W2:Y:S02]  /*02e0*/  LDG.E R4, desc[UR4][R10.64] ;  /* 0x000000040a047981 */ /* 0x000ea4000c1e1900 */
[----:B--2---:R-:W-:-:S05]  /*02f0*/  SHF.R.S32.HI R5, RZ, 0x1f, R4 ;  /* 0x0000001fff057819 */ /* 0x004fca0000011404 */
[----:B------:R0:W-:Y:S02]  /*0300*/  STG.E.64 desc[UR4][R2.64], R4 ;  /* 0x0000000402007986 */ /* 0x0001e4000c101b04 */
.L_x_2:
[----:B------:R-:W-:Y:S05]  /*0310*/  BSYNC B0 ;  /* 0x0000000000007941 */ /* 0x000fea0003800000 */
.L_x_1:
[----:B------:R-:W-:Y:S05]  /*0320*/  @!P1 EXIT ;  /* 0x000000000000994d */ /* 0x000fea0003800000 */
[----:B0-----:R-:W2:Y:S02]  /*0330*/  LDG.E R4, desc[UR4][R6.64] ;  /* 0x0000000406047981 */ /* 0x001ea4000c1e1900 */
[----:B--2---:R-:W-:-:S05]  /*0340*/  SHF.R.S32.HI R5, RZ, 0x1f, R4 ;  /* 0x0000001fff057819 */ /* 0x004fca0000011404 */
[----:B------:R-:W-:Y:S01]  /*0350*/  STG.E.64 desc[UR4][R2.64+0x800], R4 ;  /* 0x0008000402007986 */ /* 0x000fe2000c101b04 */
[----:B------:R-:W-:Y:S05]  /*0360*/  EXIT ;  /* 0x000000000000794d */ /* 0x000fea0003800000 */
.L_x_0:
[----:B------:R-:W2:Y:S02]  /*0370*/  LDG.E R4, desc[UR4][R10.64] ;  /* 0x000000040a047981 */ /* 0x000ea4000c1e1900 */
[----:B--2---:R-:W-:-:S05]  /*0380*/  SHF.R.S32.HI R5, RZ, 0x1f, R4 ;  /* 0x0000001fff057819 */ /* 0x004fca0000011404 */
[----:B------:R-:W-:Y:S04]  /*0390*/  STG.E.64 desc[UR4][R2.64], R4 ;  /* 0x0000000402007986 */ /* 0x000fe8000c101b04 */
[----:B------:R-:W2:Y:S02]  /*03a0*/  LDG.E R8, desc[UR4][R6.64] ;  /* 0x0000000406087981 */ /* 0x000ea4000c1e1900 */
[----:B--2---:R-:W-:-:S05]  /*03b0*/  SHF.R.S32.HI R9, RZ, 0x1f, R8 ;  /* 0x0000001fff097819 */ /* 0x004fca0000011408 */
[----:B------:R-:W-:Y:S01]  /*03c0*/  STG.E.64 desc[UR4][R2.64+0x800], R8 ;  /* 0x0008000802007986 */ /* 0x000fe2000c101b04 */
[----:B------:R-:W-:Y:S05]  /*03d0*/  EXIT ;  /* 0x000000000000794d */ /* 0x000fea0003800000 */
.L_x_3:
[----:B------:R-:W-:-:S00]  /*03e0*/  BRA `(.L_x_3) ;  /* 0xfffffffc00fc7947 */ /* 0x000fc0000383ffff */
[----:B------:R-:W-:-:S00]  /*03f0*/  NOP ;  /* 0x0000000000007918 */ /* 0x000fc00000000000 */
        /* <DEDUP_REMOVED lines=8> */
.L_x_85:


//--------------------- .text._ZN3cub17CUB_300001_SM_9006detail8for_each13static_kernelINS2_12policy_hub_t12policy_500_tElNS2_12op_wrapper_tIlZN46_INTERNAL_16621f9a_15_SparseMatMul_cu_9a0a82042at6native48_GLOBAL__N__16621f9a_15_SparseMatMul_cu_9a0a820432sparse_sparse_matmul_cuda_kernelIN3c108BFloat16EEEvRNS8_6TensorERKSE_SH_EUllE_N6thrust23THRUST_300001_SM_900_NS17counting_iteratorIlNSK_11use_defaultESM_SM_EEEEEEvT0_T1_ --------------------------
	.section	.text._ZN3cub17CUB_300001_SM_9006detail8for_each13static_kernelINS2_12policy_hub_t12policy_500_tElNS2_12op_wrapper_tIlZN46_INTERNAL_16621f9a_15_SparseMatMul_cu_9a0a82042at6native48_GLOBAL__N__16621f9a_15_SparseMatMul_cu_9a0a820432sparse_sparse_matmul_cuda_kernelIN3c108BFloat16EEEvRNS8_6TensorERKSE_SH_EUllE_N6thrust23THRUST_300001_SM_900_NS17counting_iteratorIlNSK_11use_defaultESM_SM_EEEEEEvT0_T1_,"ax",@progbits
	.align	128
        .global         _ZN3cub17CUB_300001_SM_9006detail8for_each13static_kernelINS2_12policy_hub_t12policy_500_tElNS2_12op_wrapper_tIlZN46_INTERNAL_16621f9a_15_SparseMatMul_cu_9a0a82042at6native48_GLOBAL__N__16621f9a_15_SparseMatMul_cu_9a0a820432sparse_sparse_matmul_cuda_kernelIN3c108BFloat16EEEvRNS8_6TensorERKSE_SH_EUllE_N6thrust23THRUST_300001_SM_900_NS17counting_iteratorIlNSK_11use_defaultESM_SM_EEEEEEvT0_T1_
        .type           _ZN3cub17CUB_300001_SM_9006detail8for_each13static_kernelINS2_12policy_hub_t12policy_500_tElNS2_12op_wrapper_tIlZN46_INTERNAL_16621f9a_15_SparseMatMul_cu_9a0a82042at6native48_GLOBAL__N__16621f9a_15_SparseMatMul_cu_9a0a820432sparse_sparse_matmul_cuda_kernelIN3c108BFloat16EEEvRNS8_6TensorERKSE_SH_EUllE_N6thrust23THRUST_300001_SM_900_NS17counting_iteratorIlNSK_11use_defaultESM_SM_EEEEEEvT0_T1_,@function
        .size           _ZN3cub17CUB_300001_SM_9006detail8for_each13static_kernelINS2_12policy_hub_t12policy_500_tElNS2_12op_wrapper_tIlZN46_INTERNAL_16621f9a_15_SparseMatMul_cu_9a0a82042at6native48_GLOBAL__N__16621f9a_15_SparseMatMul_cu_9a0a820432sparse_sparse_matmul_cuda_kernelIN3c108BFloat16EEEvRNS8_6TensorERKSE_SH_EUllE_N6thrust23THRUST_300001_SM_900_NS17counting_iteratorIlNSK_11use_defaultESM_SM_EEEEEEvT0_T1_,(.L_x_86 - _ZN3cub17CUB_300001_SM_9006detail8for_each13static_kernelINS2_12policy_hub_t12policy_500_tElNS2_12op_wrapper_tIlZN46_INTERNAL_16621f9a_15_SparseMatMul_cu_9a0a82042at6native48_GLOBAL__N__16621f9a_15_SparseMatMul_cu_9a0a820432sparse_sparse_matmul_cuda_kernelIN3c108BFloat16EEEvRNS8_6TensorERKSE_SH_EUllE_N6thrust23THRUST_300001_SM_900_NS17counting_iteratorIlNSK_11use_defaultESM_SM_EEEEEEvT0_T1_)
        .other          _ZN3cub17CUB_300001_SM_9006detail8for_each13static_kernelINS2_12policy_hub_t12policy_500_tElNS2_12op_wrapper_tIlZN46_INTERNAL_16621f9a_15_SparseMatMul_cu_9a0a82042at6native48_GLOBAL__N__16621f9a_15_SparseMatMul_cu_9a0a820432sparse_sparse_matmul_cuda_kernelIN3c108BFloat16EEEvRNS8_6TensorERKSE_SH_EUllE_N6thrust23THRUST_300001_SM_900_NS17counting_iteratorIlNSK_11use_defaultESM_SM_EEEEEEvT0_T1_,@"STO_CUDA_ENTRY STV_DEFAULT"
_ZN3cub17CUB_300001_SM_9006detail8for_each13static_kernelINS2_12policy_hub_t12policy_500_tElNS2_12op_wrapper_tIlZN46_INTERNAL_16621f9a_15_SparseMatMul_cu_9a0a82042at6native48_GLOBAL__N__16621f9a_15_SparseMatMul_cu_9a0a820432sparse_sparse_matmul_cuda_kernelIN3c108BFloat16EEEvRNS8_6TensorERKSE_SH_EUllE_N6thrust23THRUST_300001_SM_900_NS17counting_iteratorIlNSK_11use_defaultESM_SM_EEEEEEvT0_T1_:
.text._ZN3cub17CUB_300001_SM_9006detail8for_each13static_kernelINS2_12policy_hub_t12policy_500_tElNS2_12op_wrapper_tIlZN46_INTERNAL_16621f9a_15_SparseMatMul_cu_9a0a82042at6native48_GLOBAL__N__16621f9a_15_SparseMatMul_cu_9a0a820432sparse_sparse_matmul_cuda_kernelIN3c108BFloat16EEEvRNS8_6TensorERKSE_SH_EUllE_N6thrust23THRUST_300001_SM_900_NS17counting_iteratorIlNSK_11use_defaultESM_SM_EEEEEEvT0_T1_:
[----:B------:R-:W-:Y:S08]  /*0000*/  LDC R1, c[0x0][0x28] ;  /* 0x00000a00ff017b82 */ /* 0x000ff00000000800 */
[----:B------:R-:W0:Y:S01]  /*0010*/  S2UR UR4, SR_CTAID.X ;  /* 0x00000000000479c3 */ /* 0x000e220000002500 */
[----:B------:R-:W1:Y:S01]  /*0020*/  S2R R0, SR_TID.X ;  /* 0x0000000000007919 */ /* 0x000e620000002100 */
[----:B------:R-:W-:Y:S01]  /*0030*/  ULDC.64 UR6, c[0x0][0x218] ;  /* 0x0000860000067ab9 */ /* 0x000fe20000000a00 */
[----:B------:R-:W-:-:S05]  /*0040*/  ULDC.64 UR8, c[0x0][0x248] ;  /* 0x0000920000087ab9 */ /* 0x000fca0000000a00 */
[----:B------:R-:W2:Y:S01]  /*0050*/  LDC.64 R2, c[0x0][0x210] ;  /* 0x00008400ff027b82 */ /* 0x000ea20000000a00 */
[----:B0-----:R-:W-:-:S04]  /*0060*/  UIMAD.WIDE.U32 UR4, UR4, 0x200, URZ ;  /* 0x00000200040478a5 */ /* 0x001fc8000f8e003f */
[----:B------:R-:W-:Y:S02]  /*0070*/  UIADD3 UR6, UP0, UR4, UR6, URZ ;  /* 0x0000000604067290 */ /* 0x000fe4000ff1e03f */
[----:B--2---:R-:W-:Y:S02]  /*0080*/  IADD3 R11, P0, R2, -UR4, RZ ;  /* 0x80000004020b7c10 */ /* 0x004fe4000ff1e0ff */
[----:B------:R-:W-:Y:S02]  /*0090*/  UIADD3.X UR4, UR5, UR7, URZ, UP0, !UPT ;  /* 0x0000000705047290 */ /* 0x000fe400087fe43f */
[----:B-1----:R-:W-:Y:S02]  /*00a0*/  IADD3 R4, P1, R0, UR6, RZ ;  /* 0x0000000600047c10 */ /* 0x002fe4000ff3e0ff */
[----:B------:R-:W-:Y:S02]  /*00b0*/  IADD3.X R3, R3, ~UR5, RZ, P0, !PT ;  /* 0x8000000503037c10 */ /* 0x000fe400087fe4ff */
[----:B------:R-:W-:Y:S01]  /*00c0*/  ISETP.GT.U32.AND P0, PT, R11, 0x1ff, PT ;  /* 0x000001ff0b00780c */ /* 0x000fe20003f04070 */
[----:B------:R-:W-:Y:S01]  /*00d0*/  IMAD.X R5, RZ, RZ, UR4, P1 ;  /* 0x00000004ff057e24 */ /* 0x000fe200088e06ff */
[----:B------:R-:W-:-:S02]  /*00e0*/  LEA R2, P1, R4, UR8, 0x2 ;  /* 0x0000000804027c11 */ /* 0x000fc4000f8210ff */
[----:B------:R-:W-:Y:S02]  /*00f0*/  ISETP.GT.AND.EX P0, PT, R3, RZ, PT, P0 ;  /* 0x000000ff0300720c */ /* 0x000fe40003f04300 */
[----:B------:R-:W-:Y:S01]  /*0100*/  LEA.HI.X R3, R4, UR9, R5, 0x2, P1 ;  /* 0x0000000904037c11 */ /* 0x000fe200088f1405 */
[----:B------:R-:W-:-:S10]  /*0110*/  ULDC.64 UR8, c[0x0][0x208] ;  /* 0x0000820000087ab9 */ /* 0x000fd40000000a00 */
[----:B------:R-:W-:Y:S05]  /*0120*/  @P0 BRA `(.L_x_4) ;  /* 0x00000000009c0947 */ /* 0x000fea0003800000 */
[----:B------:R-:W-:Y:S01]  /*0130*/  ISETP.GT.U32.AND P0, PT, R11, R0, PT ;  /* 0x000000000b00720c */ /* 0x000fe20003f04070 */
[----:B------:R-:W-:Y:S01]  /*0140*/  BSSY B0, `(.L_x_5) ;  /* 0x0000011000007945 */ /* 0x000fe20003800000 */
[----:B------:R-:W-:-:S04]  /*0150*/  SHF.R.S32.HI R10, RZ, 0x1f, R11 ;  /* 0x0000001fff0a7819 */ /* 0x000fc8000001140b */
[----:B------:R-:W-:-:S13]  /*0160*/  ISETP.GT.AND.EX P0, PT, R10, RZ, PT, P0 ;  /* 0x000000ff0a00720c */ /* 0x000fda0003f04300 */
[----:B------:R-:W-:Y:S05]  /*0170*/  @!P0 BRA `(.L_x_6) ;  /* 0x0000000000348947 */ /* 0x000fea0003800000 */
[----:B------:R-:W2:Y:S04]  /*0180*/  LDG.E R8, desc[UR8][R2.64] ;  /* 0x0000000802087981 */ /* 0x000ea8000c1e1900 */
[----:B------:R-:W2:Y:S02]  /*0190*/  LDG.E R7, desc[UR8][R2.64+0x4] ;  /* 0x0000040802077981 */ /* 0x000ea4000c1e1900 */
[----:B--2---:R-:W-:-:S13]  /*01a0*/  ISETP.GE.AND P0, PT, R8, R7, PT ;  /* 0x000000070800720c */ /* 0x004fda0003f06270 */
[----:B------:R-:W-:Y:S05]  /*01b0*/  @P0 BRA `(.L_x_6) ;  /* 0x0000000000240947 */ /* 0x000fea0003800000 */
[----:B------:R-:W0:Y:S02]  /*01c0*/  LDC.64 R6, c[0x0][0x220] ;  /* 0x00008800ff067b82 */ /* 0x000e240000000a00 */
[----:B0-----:R-:W-:-:S07]  /*01d0*/  IMAD.WIDE R6, R8, 0x8, R6 ;  /* 0x0000000808067825 */ /* 0x001fce00078e0206 */
.L_x_7:
[----:B------:R0:W-:Y:S04]  /*01e0*/  STG.E.64 desc[UR8][R6.64], R4 ;  /* 0x0000000406007986 */ /* 0x0001e8000c101b08 */
[----:B------:R-:W2:Y:S01]  /*01f0*/  LDG.E R9, desc[UR8][R2.64+0x4] ;  /* 0x0000040802097981 */ /* 0x000ea2000c1e1900 */
[----:B------:R-:W-:Y:S01]  /*0200*/  VIADD R8, R8, 0x1 ;  /* 0x0000000108087836 */ /* 0x000fe20000000000 */
[----:B0-----:R-:W-:-:S05]  /*0210*/  IADD3 R6, P1, R6, 0x8, RZ ;  /* 0x0000000806067810 */ /* 0x001fca0007f3e0ff */
[----:B------:R-:W-:Y:S01]  /*0220*/  IMAD.X R7, RZ, RZ, R7, P1 ;  /* 0x000000ffff077224 */ /* 0x000fe200008e0607 */
[----:B--2---:R-:W-:-:S13]  /*0230*/  ISETP.GE.AND P0, PT, R8, R9, PT ;  /* 0x000000090800720c */ /* 0x004fda0003f06270 */
[----:B------:R-:W-:Y:S05]  /*0240*/  @!P0 BRA `(.L_x_7) ;  /* 0xfffffffc00e48947 */ /* 0x000fea000383ffff */
.L_x_6:
[----:B------:R-:W-:Y:S05]  /*0250*/  BSYNC B0 ;  /* 0x0000000000007941 */ /* 0x000fea0003800000 */
.L_x_5:
[----:B------:R-:W-:-:S05]  /*0260*/  VIADD R0, R0, 0x100 ;  /* 0x0000010000007836 */ /* 0x000fca0000000000 */
[----:B------:R-:W-:-:S04]  /*0270*/  ISETP.GT.U32.AND P0, PT, R11, R0, PT ;  /* 0x000000000b00720c */ /* 0x000fc80003f04070 */
[----:B------:R-:W-:-:S13]  /*0280*/  ISETP.GT.AND.EX P0, PT, R10, RZ, PT, P0 ;  /* 0x000000ff0a00720c */ /* 0x000fda0003f04300 */
[----:B------:R-:W-:Y:S05]  /*0290*/  @!P0 EXIT ;  /* 0x000000000000894d */ /* 0x000fea0003800000 */
[----:B------:R-:W2:Y:S04]  /*02a0*/  LDG.E R8, desc[UR8][R2.64+0x400] ;  /* 0x0004000802087981 */ /* 0x000ea8000c1e1900 */
[----:B------:R-:W2:Y:S01]  /*02b0*/  LDG.E R5, desc[UR8][R2.64+0x404] ;  /* 0x0004040802057981 */ /* 0x000ea2000c1e1900 */
[----:B------:R-:W-:-:S05]  /*02c0*/  IADD3 R6, P1, R0, UR6, RZ ;  /* 0x0000000600067c10 */ /* 0x000fca000ff3e0ff */
[----:B------:R-:W-:Y:S01]  /*02d0*/  IMAD.X R7, RZ, RZ, UR4, P1 ;  /* 0x00000004ff077e24 */ /* 0x000fe200088e06ff */
[----:B--2---:R-:W-:-:S13]  /*02e0*/  ISETP.GE.AND P0, PT, R8, R5, PT ;  /* 0x000000050800720c */ /* 0x004fda0003f06270 */
[----:B------:R-:W-:Y:S05]  /*02f0*/  @P0 EXIT ;  /* 0x000000000000094d */ /* 0x000fea0003800000 */
[----:B------:R-:W0:Y:S02]  /*0300*/  LDC.64 R4, c[0x0][0x220] ;  /* 0x00008800ff047b82 */ /* 0x000e240000000a00 */
[----:B0-----:R-:W-:-:S07]  /*0310*/  IMAD.WIDE R4, R8, 0x8, R4 ;  /* 0x0000000808047825 */ /* 0x001fce00078e0204 */
.L_x_8:
[----:B------:R0:W-:Y:S04]  /*0320*/  STG.E.64 desc[UR8][R4.64], R6 ;  /* 0x0000000604007986 */ /* 0x0001e8000c101b08 */
[----:B------:R-:W2:Y:S01]  /*0330*/  LDG.E R9, desc[UR8][R2.64+0x404] ;  /* 0x0004040802097981 */ /* 0x000ea2000c1e1900 */
[----:B------:R-:W-:Y:S01]  /*0340*/  VIADD R8, R8, 0x1 ;  /* 0x0000000108087836 */ /* 0x000fe20000000000 */
[----:B0-----:R-:W-:-:S05]  /*0350*/  IADD3 R4, P1, R4, 0x8, RZ ;  /* 0x0000000804047810 */ /* 0x001fca0007f3e0ff */
[----:B------:R-:W-:Y:S01]  /*0360*/  IMAD.X R5, RZ, RZ, R5, P1 ;  /* 0x000000ffff057224 */ /* 0x000fe200008e0605 */
[----:B--2---:R-:W-:-:S13]  /*0370*/  ISETP.GE.AND P0, PT, R8, R9, PT ;  /* 0x000000090800720c */ /* 0x004fda0003f06270 */
[----:B------:R-:W-:Y:S05]  /*0380*/  @!P0 BRA `(.L_x_8) ;  /* 0xfffffffc00e48947 */ /* 0x000fea000383ffff */
[----:B------:R-:W-:Y:S05]  /*0390*/  EXIT ;  /* 0x000000000000794d */ /* 0x000fea0003800000 */
.L_x_4:
[----:B------:R-:W2:Y:S04]  /*03a0*/  LDG.E R8, desc[UR8][R2.64] ;  /* 0x0000000802087981 */ /* 0x000ea8000c1e1900 */
[----:B------:R-:W2:Y:S01]  /*03b0*/  LDG.E R7, desc[UR8][R2.64+0x4] ;  /* 0x0000040802077981 */ /* 0x000ea2000c1e1900 */
[----:B------:R-:W-:Y:S01]  /*03c0*/  BSSY B0, `(.L_x_9) ;  /* 0x000000c000007945 */ /* 0x000fe20003800000 */
[----:B--2---:R-:W-:-:S13]  /*03d0*/  ISETP.GE.AND P0, PT, R8, R7, PT ;  /* 0x000000070800720c */ /* 0x004fda0003f06270 */
[----:B------:R-:W-:Y:S05]  /*03e0*/  @P0 BRA `(.L_x_10) ;  /* 0x0000000000240947 */ /* 0x000fea0003800000 */
[----:B------:R-:W0:Y:S02]  /*03f0*/  LDC.64 R6, c[0x0][0x220] ;  /* 0x00008800ff067b82 */ /* 0x000e240000000a00 */
[----:B0-----:R-:W-:-:S07]  /*0400*/  IMAD.WIDE R6, R8, 0x8, R6 ;  /* 0x0000000808067825 */ /* 0x001fce00078e0206 */
.L_x_11:
[----:B------:R0:W-:Y:S04]  /*0410*/  STG.E.64 desc[UR8][R6.64], R4 ;  /* 0x0000000406007986 */ /* 0x0001e8000c101b08 */
[----:B------:R-:W2:Y:S01]  /*0420*/  LDG.E R9, desc[UR8][R2.64+0x4] ;  /* 0x0000040802097981 */ /* 0x000ea2000c1e1900 */
[----:B------:R-:W-:Y:S01]  /*0430*/  VIADD R8, R8, 0x1 ;  /* 0x0000000108087836 */ /* 0x000fe20000000000 */
[----:B0-----:R-:W-:-:S05]  /*0440*/  IADD3 R6, P1, R6, 0x8, RZ ;  /* 0x0000000806067810 */ /* 0x001fca0007f3e0ff */
[----:B------:R-:W-:Y:S01]  /*0450*/  IMAD.X R7, RZ, RZ, R7, P1 ;  /* 0x000000ffff077224 */ /* 0x000fe200008e0607 */
[----:B--2---:R-:W-:-:S13]  /*0460*/  ISETP.GE.AND P0, PT, R8, R9, PT ;  /* 0x000000090800720c */ /* 0x004fda0003f06270 */
[----:B------:R-:W-:Y:S05]  /*0470*/  @!P0 BRA `(.L_x_11) ;  /* 0xfffffffc00e48947 */ /* 0x000fea000383ffff */
.L_x_10:
[----:B------:R-:W-:Y:S05]  /*0480*/  BSYNC B0 ;  /* 0x0000000000007941 */ /* 0x000fea0003800000 */
.L_x_9:
[----:B------:R-:W2:Y:S04]  /*0490*/  LDG.E R8, desc[UR8][R2.64+0x400] ;  /* 0x0004000802087981 */ /* 0x000ea8000c1e1900 */
[----:B------:R-:W2:Y:S01]  /*04a0*/  LDG.E R5, desc[UR8][R2.64+0x404] ;  /* 0x0004040802057981 */ /* 0x000ea2000c1e1900 */
[----:B------:R-:W-:-:S05]  /*04b0*/  VIADD R0, R0, 0x100 ;  /* 0x0000010000007836 */ /* 0x000fca0000000000 */
[----:B------:R-:W-:-:S05]  /*04c0*/  IADD3 R6, P1, R0, UR6, RZ ;  /* 0x0000000600067c10 */ /* 0x000fca000ff3e0ff */
[----:B------:R-:W-:Y:S01]  /*04d0*/  IMAD.X R7, RZ, RZ, UR4, P1 ;  /* 0x00000004ff077e24 */ /* 0x000fe200088e06ff */
[----:B--2---:R-:W-:-:S13]  /*04e0*/  ISETP.GE.AND P0, PT, R8, R5, PT ;  /* 0x000000050800720c */ /* 0x004fda0003f06270 */
[----:B------:R-:W-:Y:S05]  /*04f0*/  @P0 EXIT ;  /* 0x000000000000094d */ /* 0x000fea0003800000 */
[----:B------:R-:W0:Y:S02]  /*0500*/  LDC.64 R4, c[0x0][0x220] ;  /* 0x00008800ff047b82 */ /* 0x000e240000000a00 */
[----:B0-----:R-:W-:-:S07]  /*0510*/  IMAD.WIDE R4, R8, 0x8, R4 ;  /* 0x0000000808047825 */ /* 0x001fce00078e0204 */
.L_x_12:
        /* <DEDUP_REMOVED lines=8> */
.L_x_13:
        /* <DEDUP_REMOVED lines=14> */
.L_x_86:


//--------------------- .text._ZN3cub17CUB_300001_SM_9006detail8for_each13static_kernelINS2_12policy_hub_t12policy_500_tElNS2_12op_wrapper_tIlZN46_INTERNAL_16621f9a_15_SparseMatMul_cu_9a0a82042at6native48_GLOBAL__N__16621f9a_15_SparseMatMul_cu_9a0a820432sparse_sparse_matmul_cuda_kernelIN3c104HalfEEEvRNS8_6TensorERKSE_SH_EUllE0_N6thrust23THRUST_300001_SM_900_NS17counting_iteratorIlNSK_11use_defaultESM_SM_EEEEEEvT0_T1_ --------------------------
	.section	.text._ZN3cub17CUB_300001_SM_9006detail8for_each13static_kernelINS2_12policy_hub_t12policy_500_tElNS2_12op_wrapper_tIlZN46_INTERNAL_16621f9a_15_SparseMatMul_cu_9a0a82042at6native48_GLOBAL__N__16621f9a_15_SparseMatMul_cu_9a0a820432sparse_sparse_matmul_cuda_kernelIN3c104HalfEEEvRNS8_6TensorERKSE_SH_EUllE0_N6thrust23THRUST_300001_SM_900_NS17counting_iteratorIlNSK_11use_defaultESM_SM_EEEEEEvT0_T1_,"ax",@progbits
	.align	128
        .global         _ZN3cub17CUB_300001_SM_9006detail8for_each13static_kernelINS2_12policy_hub_t12policy_500_tElNS2_12op_wrapper_tIlZN46_INTERNAL_16621f9a_15_SparseMatMul_cu_9a0a82042at6native48_GLOBAL__N__16621f9a_15_SparseMatMul_cu_9a0a820432sparse_sparse_matmul_cuda_kernelIN3c104HalfEEEvRNS8_6TensorERKSE_SH_EUllE0_N6thrust23THRUST_300001_SM_900_NS17counting_iteratorIlNSK_11use_defaultESM_SM_EEEEEEvT0_T1_
        .type           _ZN3cub17CUB_300001_SM_9006detail8for_each13static_kernelINS2_12policy_hub_t12policy_500_tElNS2_12op_wrapper_tIlZN46_INTERNAL_16621f9a_15_SparseMatMul_cu_9a0a82042at6native48_GLOBAL__N__16621f9a_15_SparseMatMul_cu_9a0a820432sparse_sparse_matmul_cuda_kernelIN3c104HalfEEEvRNS8_6TensorERKSE_SH_EUllE0_N6thrust23THRUST_300001_SM_900_NS17counting_iteratorIlNSK_11use_defaultESM_SM_EEEEEEvT0_T1_,@function
        .size           _ZN3cub17CUB_300001_SM_9006detail8for_each13static_kernelINS2_12policy_hub_t12policy_500_tElNS2_12op_wrapper_tIlZN46_INTERNAL_16621f9a_15_SparseMatMul_cu_9a0a82042at6native48_GLOBAL__N__16621f9a_15_SparseMatMul_cu_9a0a820432sparse_sparse_matmul_cuda_kernelIN3c104HalfEEEvRNS8_6TensorERKSE_SH_EUllE0_N6thrust23THRUST_300001_SM_900_NS17counting_iteratorIlNSK_11use_defaultESM_SM_EEEEEEvT0_T1_,(.L_x_87 - _ZN3cub17CUB_300001_SM_9006detail8for_each13static_kernelINS2_12policy_hub_t12policy_500_tElNS2_12op_wrapper_tIlZN46_INTERNAL_16621f9a_15_SparseMatMul_cu_9a0a82042at6native48_GLOBAL__N__16621f9a_15_SparseMatMul_cu_9a0a820432sparse_sparse_matmul_cuda_kernelIN3c104HalfEEEvRNS8_6TensorERKSE_SH_EUllE0_N6thrust23THRUST_300001_SM_900_NS17counting_iteratorIlNSK_11use_defaultESM_SM_EEEEEEvT0_T1_)
        .other          _ZN3cub17CUB_300001_SM_9006detail8for_each13static_kernelINS2_12policy_hub_t12policy_500_tElNS2_12op_wrapper_tIlZN46_INTERNAL_16621f9a_15_SparseMatMul_cu_9a0a82042at6native48_GLOBAL__N__16621f9a_15_SparseMatMul_cu_9a0a820432sparse_sparse_matmul_cuda_kernelIN3c104HalfEEEvRNS8_6TensorERKSE_SH_EUllE0_N6thrust23THRUST_300001_SM_900_NS17counting_iteratorIlNSK_11use_defaultESM_SM_EEEEEEvT0_T1_,@"STO_CUDA_ENTRY STV_DEFAULT"
_ZN3cub17CUB_300001_SM_9006detail8for_each13static_kernelINS2_12policy_hub_t12policy_500_tElNS2_12op_wrapper_tIlZN46_INTERNAL_16621f9a_15_SparseMatMul_cu_9a0a82042at6native48_GLOBAL__N__16621f9a_15_SparseMatMul_cu_9a0a820432sparse_sparse_matmul_cuda_kernelIN3c104HalfEEEvRNS8_6TensorERKSE_SH_EUllE0_N6thrust23THRUST_300001_SM_900_NS17counting_iteratorIlNSK_11use_defaultESM_SM_EEEEEEvT0_T1_:
.text._ZN3cub17CUB_300001_SM_9006detail8for_each13static_kernelINS2_12policy_hub_t12policy_500_tElNS2_12op_wrapper_tIlZN46_INTERNAL_16621f9a_15_SparseMatMul_cu_9a0a82042at6native48_GLOBAL__N__16621f9a_15_SparseMatMul_cu_9a0a820432sparse_sparse_matmul_cuda_kernelIN3c104HalfEEEvRNS8_6TensorERKSE_SH_EUllE0_N6thrust23THRUST_300001_SM_900_NS17counting_iteratorIlNSK_11use_defaultESM_SM_EEEEEEvT0_T1_:
        /* <DEDUP_REMOVED lines=49> */
.L_x_16:
[----:B------:R-:W-:Y:S05]  /*0310*/  BSYNC B0 ;  /* 0x0000000000007941 */ /* 0x000fea0003800000 */
.L_x_15:
[----:B------:R-:W-:Y:S05]  /*0320*/  @!P1 EXIT ;  /* 0x000000000000994d */ /* 0x000fea0003800000 */
[----:B0-----:R-:W2:Y:S02]  /*0330*/  LDG.E R4, desc[UR4][R6.64] ;  /* 0x0000000406047981 */ /* 0x001ea4000c1e1900 */
[----:B--2---:R-:W-:-:S05]  /*0340*/  SHF.R.S32.HI R5, RZ, 0x1f, R4 ;  /* 0x0000001fff057819 */ /* 0x004fca0000011404 */
[----:B------:R-:W-:Y:S01]  /*0350*/  STG.E.64 desc[UR4][R2.64+0x800], R4 ;  /* 0x0008000402007986 */ /* 0x000fe2000c101b04 */
[----:B------:R-:W-:Y:S05]  /*0360*/  EXIT ;  /* 0x000000000000794d */ /* 0x000fea0003800000 */
.L_x_14:
[----:B------:R-:W2:Y:S02]  /*0370*/  LDG.E R4, desc[UR4][R10.64] ;  /* 0x000000040a047981 */ /* 0x000ea4000c1e1900 */
[----:B--2---:R-:W-:-:S05]  /*0380*/  SHF.R.S32.HI R5, RZ, 0x1f, R4 ;  /* 0x0000001fff057819 */ /* 0x004fca0000011404 */
[----:B------:R-:W-:Y:S04]  /*0390*/  STG.E.64 desc[UR4][R2.64], R4 ;  /* 0x0000000402007986 */ /* 0x000fe8000c101b04 */
[----:B------:R-:W2:Y:S02]  /*03a0*/  LDG.E R8, desc[UR4][R6.64] ;  /* 0x0000000406087981 */ /* 0x000ea4000c1e1900 */
[----:B--2---:R-:W-:-:S05]  /*03b0*/  SHF.R.S32.HI R9, RZ, 0x1f, R8 ;  /* 0x0000001fff097819 */ /* 0x004fca0000011408 */
[----:B------:R-:W-:Y:S01]  /*03c0*/  STG.E.64 desc[UR4][R2.64+0x800], R8 ;  /* 0x0008000802007986 */ /* 0x000fe2000c101b04 */
[----:B------:R-:W-:Y:S05]  /*03d0*/  EXIT ;  /* 0x000000000000794d */ /* 0x000fea0003800000 */
.L_x_17:
        /* <DEDUP_REMOVED lines=10> */
.L_x_87:


//--------------------- .text._ZN3cub17CUB_300001_SM_9006detail8for_each13static_kernelINS2_12policy_hub_t12policy_500_tElNS2_12op_wrapper_tIlZN46_INTERNAL_16621f9a_15_SparseMatMul_cu_9a0a82042at6native48_GLOBAL__N__16621f9a_15_SparseMatMul_cu_9a0a820432sparse_sparse_matmul_cuda_kernelIN3c104HalfEEEvRNS8_6TensorERKSE_SH_EUllE_N6thrust23THRUST_300001_SM_900_NS17counting_iteratorIlNSK_11use_defaultESM_SM_EEEEEEvT0_T1_ --------------------------
	.section	.text._ZN3cub17CUB_300001_SM_9006detail8for_each13static_kernelINS2_12policy_hub_t12policy_500_tElNS2_12op_wrapper_tIlZN46_INTERNAL_16621f9a_15_SparseMatMul_cu_9a0a82042at6native48_GLOBAL__N__16621f9a_15_SparseMatMul_cu_9a0a820432sparse_sparse_matmul_cuda_kernelIN3c104HalfEEEvRNS8_6TensorERKSE_SH_EUllE_N6thrust23THRUST_300001_SM_900_NS17counting_iteratorIlNSK_11use_defaultESM_SM_EEEEEEvT0_T1_,"ax",@progbits
	.align	128
        .global         _ZN3cub17CUB_300001_SM_9006detail8for_each13static_kernelINS2_12policy_hub_t12policy_500_tElNS2_12op_wrapper_tIlZN46_INTERNAL_16621f9a_15_SparseMatMul_cu_9a0a82042at6native48_GLOBAL__N__16621f9a_15_SparseMatMul_cu_9a0a820432sparse_sparse_matmul_cuda_kernelIN3c104HalfEEEvRNS8_6TensorERKSE_SH_EUllE_N6thrust23THRUST_300001_SM_900_NS17counting_iteratorIlNSK_11use_defaultESM_SM_EEEEEEvT0_T1_
        .type           _ZN3cub17CUB_300001_SM_9006detail8for_each13static_kernelINS2_12policy_hub_t12policy_500_tElNS2_12op_wrapper_tIlZN46_INTERNAL_16621f9a_15_SparseMatMul_cu_9a0a82042at6native48_GLOBAL__N__16621f9a_15_SparseMatMul_cu_9a0a820432sparse_sparse_matmul_cuda_kernelIN3c104HalfEEEvRNS8_6TensorERKSE_SH_EUllE_N6thrust23THRUST_300001_SM_900_NS17counting_iteratorIlNSK_11use_defaultESM_SM_EEEEEEvT0_T1_,@function
        .size           _ZN3cub17CUB_300001_SM_9006detail8for_each13static_kernelINS2_12policy_hub_t12policy_500_tElNS2_12op_wrapper_tIlZN46_INTERNAL_16621f9a_15_SparseMatMul_cu_9a0a82042at6native48_GLOBAL__N__16621f9a_15_SparseMatMul_cu_9a0a820432sparse_sparse_matmul_cuda_kernelIN3c104HalfEEEvRNS8_6TensorERKSE_SH_EUllE_N6thrust23THRUST_300001_SM_900_NS17counting_iteratorIlNSK_11use_defaultESM_SM_EEEEEEvT0_T1_,(.L_x_88 - _ZN3cub17CUB_300001_SM_9006detail8for_each13static_kernelINS2_12policy_hub_t12policy_500_tElNS2_12op_wrapper_tIlZN46_INTERNAL_16621f9a_15_SparseMatMul_cu_9a0a82042at6native48_GLOBAL__N__16621f9a_15_SparseMatMul_cu_9a0a820432sparse_sparse_matmul_cuda_kernelIN3c104HalfEEEvRNS8_6TensorERKSE_SH_EUllE_N6thrust23THRUST_300001_SM_900_NS17counting_iteratorIlNSK_11use_defaultESM_SM_EEEEEEvT0_T1_)
        .other          _ZN3cub17CUB_300001_SM_9006detail8for_each13static_kernelINS2_12policy_hub_t12policy_500_tElNS2_12op_wrapper_tIlZN46_INTERNAL_16621f9a_15_SparseMatMul_cu_9a0a82042at6native48_GLOBAL__N__16621f9a_15_SparseMatMul_cu_9a0a820432sparse_sparse_matmul_cuda_kernelIN3c104HalfEEEvRNS8_6TensorERKSE_SH_EUllE_N6thrust23THRUST_300001_SM_900_NS17counting_iteratorIlNSK_11use_defaultESM_SM_EEEEEEvT0_T1_,@"STO_CUDA_ENTRY STV_DEFAULT"
_ZN3cub17CUB_300001_SM_9006detail8for_each13static_kernelINS2_12policy_hub_t12policy_500_tElNS2_12op_wrapper_tIlZN46_INTERNAL_16621f9a_15_SparseMatMul_cu_9a0a82042at6native48_GLOBAL__N__16621f9a_15_SparseMatMul_cu_9a0a820432sparse_sparse_matmul_cuda_kernelIN3c104HalfEEEvRNS8_6TensorERKSE_SH_EUllE_N6thrust23THRUST_300001_SM_900_NS17counting_iteratorIlNSK_11use_defaultESM_SM_EEEEEEvT0_T1_:
.text._ZN3cub17CUB_300001_SM_9006detail8for_each13static_kernelINS2_12policy_hub_t12policy_500_tElNS2_12op_wrapper_tIlZN46_INTERNAL_16621f9a_15_SparseMatMul_cu_9a0a82042at6native48_GLOBAL__N__16621f9a_15_SparseMatMul_cu_9a0a820432sparse_sparse_matmul_cuda_kernelIN3c104HalfEEEvRNS8_6TensorERKSE_SH_EUllE_N6thrust23THRUST_300001_SM_900_NS17counting_iteratorIlNSK_11use_defaultESM_SM_EEEEEEvT0_T1_:
        /* <DEDUP_REMOVED lines=30> */
.L_x_21:
[----:B------:R0:W-:Y:S04]  /*01e0*/  STG.E.64 desc[UR8][R6.64], R4 ;  /* 0x0000000406007986 */ /* 0x0001e8000c101b08 */
[----:B------:R-:W2:Y:S01]  /*01f0*/  LDG.E R9, desc[UR8][R2.64+0x4] ;  /* 0x0000040802097981 */ /* 0x000ea2000c1e1900 */
[----:B------:R-:W-:Y:S01]  /*0200*/  VIADD R8, R8, 0x1 ;  /* 0x0000000108087836 */ /* 0x000fe20000000000 */
[----:B0-----:R-:W-:-:S05]  /*0210*/  IADD3 R6, P1, R6, 0x8, RZ ;  /* 0x0000000806067810 */ /* 0x001fca0007f3e0ff */
[----:B------:R-:W-:Y:S01]  /*0220*/  IMAD.X R7, RZ, RZ, R7, P1 ;  /* 0x000000ffff077224 */ /* 0x000fe200008e0607 */
[----:B--2---:R-:W-:-:S13]  /*0230*/  ISETP.GE.AND P0, PT, R8, R9, PT ;  /* 0x000000090800720c */ /* 0x004fda0003f06270 */
[----:B------:R-:W-:Y:S05]  /*0240*/  @!P0 BRA `(.L_x_21) ;  /* 0xfffffffc00e48947 */ /* 0x000fea000383ffff */
.L_x_20:
[----:B------:R-:W-:Y:S05]  /*0250*/  BSYNC B0 ;  /* 0x0000000000007941 */ /* 0x000fea0003800000 */
.L_x_19:
        /* <DEDUP_REMOVED lines=12> */
.L_x_22:
        /* <DEDUP_REMOVED lines=8> */
.L_x_18:
[----:B------:R-:W2:Y:S04]  /*03a0*/  LDG.E R8, desc[UR8][R2.64] ;  /* 0x0000000802087981 */ /* 0x000ea8000c1e1900 */
[----:B------:R-:W2:Y:S01]  /*03b0*/  LDG.E R7, desc[UR8][R2.64+0x4] ;  /* 0x0000040802077981 */ /* 0x000ea2000c1e1900 */
[----:B------:R-:W-:Y:S01]  /*03c0*/  BSSY B0, `(.L_x_23) ;  /* 0x000000c000007945 */ /* 0x000fe20003800000 */
[----:B--2---:R-:W-:-:S13]  /*03d0*/  ISETP.GE.AND P0, PT, R8, R7, PT ;  /* 0x000000070800720c */ /* 0x004fda0003f06270 */
[----:B------:R-:W-:Y:S05]  /*03e0*/  @P0 BRA `(.L_x_24) ;  /* 0x0000000000240947 */ /* 0x000fea0003800000 */
[----:B------:R-:W0:Y:S02]  /*03f0*/  LDC.64 R6, c[0x0][0x220] ;  /* 0x00008800ff067b82 */ /* 0x000e240000000a00 */
[----:B0-----:R-:W-:-:S07]  /*0400*/  IMAD.WIDE R6, R8, 0x8, R6 ;  /* 0x0000000808067825 */ /* 0x001fce00078e0206 */
.L_x_25:
[----:B------:R0:W-:Y:S04]  /*0410*/  STG.E.64 desc[UR8][R6.64], R4 ;  /* 0x0000000406007986 */ /* 0x0001e8000c101b08 */
[----:B------:R-:W2:Y:S01]  /*0420*/  LDG.E R9, desc[UR8][R2.64+0x4] ;  /* 0x0000040802097981 */ /* 0x000ea2000c1e1900 */
[----:B------:R-:W-:Y:S01]  /*0430*/  VIADD R8, R8, 0x1 ;  /* 0x0000000108087836 */ /* 0x000fe20000000000 */
[----:B0-----:R-:W-:-:S05]  /*0440*/  IADD3 R6, P1, R6, 0x8, RZ ;  /* 0x0000000806067810 */ /* 0x001fca0007f3e0ff */
[----:B------:R-:W-:Y:S01]  /*0450*/  IMAD.X R7, RZ, RZ, R7, P1 ;  /* 0x000000ffff077224 */ /* 0x000fe200008e0607 */
[----:B--2---:R-:W-:-:S13]  /*0460*/  ISETP.GE.AND P0, PT, R8, R9, PT ;  /* 0x000000090800720c */ /* 0x004fda0003f06270 */
[----:B------:R-:W-:Y:S05]  /*0470*/  @!P0 BRA `(.L_x_25) ;  /* 0xfffffffc00e48947 */ /* 0x000fea000383ffff */
.L_x_24:
[----:B------:R-:W-:Y:S05]  /*0480*/  BSYNC B0 ;  /* 0x0000000000007941 */ /* 0x000fea0003800000 */
.L_x_23:
        /* <DEDUP_REMOVED lines=9> */
.L_x_26:
        /* <DEDUP_REMOVED lines=8> */
.L_x_27:
        /* <DEDUP_REMOVED lines=14> */
.L_x_88:


//--------------------- .text._ZN3cub17CUB_300001_SM_9006detail8for_each13static_kernelINS2_12policy_hub_t12policy_500_tElNS2_12op_wrapper_tIlZN46_INTERNAL_16621f9a_15_SparseMatMul_cu_9a0a82042at6native48_GLOBAL__N__16621f9a_15_SparseMatMul_cu_9a0a820432sparse_sparse_matmul_cuda_kernelIN3c107complexIfEEEEvRNS8_6TensorERKSF_SI_EUllE0_N6thrust23THRUST_300001_SM_900_NS17counting_iteratorIlNSL_11use_defaultESN_SN_EEEEEEvT0_T1_ --------------------------
	.section	.text._ZN3cub17CUB_300001_SM_9006detail8for_each13static_kernelINS2_12policy_hub_t12policy_500_tElNS2_12op_wrapper_tIlZN46_INTERNAL_16621f9a_15_SparseMatMul_cu_9a0a82042at6native48_GLOBAL__N__16621f9a_15_SparseMatMul_cu_9a0a820432sparse_sparse_matmul_cuda_kernelIN3c107complexIfEEEEvRNS8_6TensorERKSF_SI_EUllE0_N6thrust23THRUST_300001_SM_900_NS17counting_iteratorIlNSL_11use_defaultESN_SN_EEEEEEvT0_T1_,"ax",@progbits
	.align	128
        .global         _ZN3cub17CUB_300001_SM_9006detail8for_each13static_kernelINS2_12policy_hub_t12policy_500_tElNS2_12op_wrapper_tIlZN46_INTERNAL_16621f9a_15_SparseMatMul_cu_9a0a82042at6native48_GLOBAL__N__16621f9a_15_SparseMatMul_cu_9a0a820432sparse_sparse_matmul_cuda_kernelIN3c107complexIfEEEEvRNS8_6TensorERKSF_SI_EUllE0_N6thrust23THRUST_300001_SM_900_NS17counting_iteratorIlNSL_11use_defaultESN_SN_EEEEEEvT0_T1_
        .type           _ZN3cub17CUB_300001_SM_9006detail8for_each13static_kernelINS2_12policy_hub_t12policy_500_tElNS2_12op_wrapper_tIlZN46_INTERNAL_16621f9a_15_SparseMatMul_cu_9a0a82042at6native48_GLOBAL__N__16621f9a_15_SparseMatMul_cu_9a0a820432sparse_sparse_matmul_cuda_kernelIN3c107complexIfEEEEvRNS8_6TensorERKSF_SI_EUllE0_N6thrust23THRUST_300001_SM_900_NS17counting_iteratorIlNSL_11use_defaultESN_SN_EEEEEEvT0_T1_,@function
        .size           _ZN3cub17CUB_300001_SM_9006detail8for_each13static_kernelINS2_12policy_hub_t12policy_500_tElNS2_12op_wrapper_tIlZN46_INTERNAL_16621f9a_15_SparseMatMul_cu_9a0a82042at6native48_GLOBAL__N__16621f9a_15_SparseMatMul_cu_9a0a820432sparse_sparse_matmul_cuda_kernelIN3c107complexIfEEEEvRNS8_6TensorERKSF_SI_EUllE0_N6thrust23THRUST_300001_SM_900_NS17counting_iteratorIlNSL_11use_defaultESN_SN_EEEEEEvT0_T1_,(.L_x_89 - _ZN3cub17CUB_300001_SM_9006detail8for_each13static_kernelINS2_12policy_hub_t12policy_500_tElNS2_12op_wrapper_tIlZN46_INTERNAL_16621f9a_15_SparseMatMul_cu_9a0a82042at6native48_GLOBAL__N__16621f9a_15_SparseMatMul_cu_9a0a820432sparse_sparse_matmul_cuda_kernelIN3c107complexIfEEEEvRNS8_6TensorERKSF_SI_EUllE0_N6thrust23THRUST_300001_SM_900_NS17counting_iteratorIlNSL_11use_defaultESN_SN_EEEEEEvT0_T1_)
        .other          _ZN3cub17CUB_300001_SM_9006detail8for_each13static_kernelINS2_12policy_hub_t12policy_500_tElNS2_12op_wrapper_tIlZN46_INTERNAL_16621f9a_15_SparseMatMul_cu_9a0a82042at6native48_GLOBAL__N__16621f9a_15_SparseMatMul_cu_9a0a820432sparse_sparse_matmul_cuda_kernelIN3c107complexIfEEEEvRNS8_6TensorERKSF_SI_EUllE0_N6thrust23THRUST_300001_SM_900_NS17counting_iteratorIlNSL_11use_defaultESN_SN_EEEEEEvT0_T1_,@"STO_CUDA_ENTRY STV_DEFAULT"
_ZN3cub17CUB_300001_SM_9006detail8for_each13static_kernelINS2_12policy_hub_t12policy_500_tElNS2_12op_wrapper_tIlZN46_INTERNAL_16621f9a_15_SparseMatMul_cu_9a0a82042at6native48_GLOBAL__N__16621f9a_15_SparseMatMul_cu_9a0a820432sparse_sparse_matmul_cuda_kernelIN3c107complexIfEEEEvRNS8_6TensorERKSF_SI_EUllE0_N6thrust23THRUST_300001_SM_900_NS17counting_iteratorIlNSL_11use_defaultESN_SN_EEEEEEvT0_T1_:
.text._ZN3cub17CUB_300001_SM_9006detail8for_each13static_kernelINS2_12policy_hub_t12policy_500_tElNS2_12op_wrapper_tIlZN46_INTERNAL_16621f9a_15_SparseMatMul_cu_9a0a82042at6native48_GLOBAL__N__16621f9a_15_SparseMatMul_cu_9a0a820432sparse_sparse_matmul_cuda_kernelIN3c107complexIfEEEEvRNS8_6TensorERKSF_SI_EUllE0_N6thrust23THRUST_300001_SM_900_NS17counting_iteratorIlNSL_11use_defaultESN_SN_EEEEEEvT0_T1_:
        /* <DEDUP_REMOVED lines=49> */
.L_x_30:
[----:B------:R-:W-:Y:S05]  /*0310*/  BSYNC B0 ;  /* 0x0000000000007941 */ /* 0x000fea0003800000 */
.L_x_29:
[----:B------:R-:W-:Y:S05]  /*0320*/  @!P1 EXIT ;  /* 0x000000000000994d */ /* 0x000fea0003800000 */
[----:B0-----:R-:W2:Y:S02]  /*0330*/  LDG.E R4, desc[UR4][R6.64] ;  /* 0x0000000406047981 */ /* 0x001ea4000c1e1900 */
[----:B--2---:R-:W-:-:S05]  /*0340*/  SHF.R.S32.HI R5, RZ, 0x1f, R4 ;  /* 0x0000001fff057819 */ /* 0x004fca0000011404 */
[----:B------:R-:W-:Y:S01]  /*0350*/  STG.E.64 desc[UR4][R2.64+0x800], R4 ;  /* 0x0008000402007986 */ /* 0x000fe2000c101b04 */
[----:B------:R-:W-:Y:S05]  /*0360*/  EXIT ;  /* 0x000000000000794d */ /* 0x000fea0003800000 */
.L_x_28:
[----:B------:R-:W2:Y:S02]  /*0370*/  LDG.E R4, desc[UR4][R10.64] ;  /* 0x000000040a047981 */ /* 0x000ea4000c1e1900 */
[----:B--2---:R-:W-:-:S05]  /*0380*/  SHF.R.S32.HI R5, RZ, 0x1f, R4 ;  /* 0x0000001fff057819 */ /* 0x004fca0000011404 */
[----:B------:R-:W-:Y:S04]  /*0390*/  STG.E.64 desc[UR4][R2.64], R4 ;  /* 0x0000000402007986 */ /* 0x000fe8000c101b04 */
[----:B------:R-:W2:Y:S02]  /*03a0*/  LDG.E R8, desc[UR4][R6.64] ;  /* 0x0000000406087981 */ /* 0x000ea4000c1e1900 */
[----:B--2---:R-:W-:-:S05]  /*03b0*/  SHF.R.S32.HI R9, RZ, 0x1f, R8 ;  /* 0x0000001fff097819 */ /* 0x004fca0000011408 */
[----:B------:R-:W-:Y:S01]  /*03c0*/  STG.E.64 desc[UR4][R2.64+0x800], R8 ;  /* 0x0008000802007986 */ /* 0x000fe2000c101b04 */
[----:B------:R-:W-:Y:S05]  /*03d0*/  EXIT ;  /* 0x000000000000794d */ /* 0x000fea0003800000 */
.L_x_31:
        /* <DEDUP_REMOVED lines=10> */
.L_x_89:


//--------------------- .text._ZN3cub17CUB_300001_SM_9006detail8for_each13static_kernelINS2_12policy_hub_t12policy_500_tElNS2_12op_wrapper_tIlZN46_INTERNAL_16621f9a_15_SparseMatMul_cu_9a0a82042at6native48_GLOBAL__N__16621f9a_15_SparseMatMul_cu_9a0a820432sparse_sparse_matmul_cuda_kernelIN3c107complexIfEEEEvRNS8_6TensorERKSF_SI_EUllE_N6thrust23THRUST_300001_SM_900_NS17counting_iteratorIlNSL_11use_defaultESN_SN_EEEEEEvT0_T1_ --------------------------
	.section	.text._ZN3cub17CUB_300001_SM_9006detail8for_each13static_kernelINS2_12policy_hub_t12policy_500_tElNS2_12op_wrapper_tIlZN46_INTERNAL_16621f9a_15_SparseMatMul_cu_9a0a82042at6native48_GLOBAL__N__16621f9a_15_SparseMatMul_cu_9a0a820432sparse_sparse_matmul_cuda_kernelIN3c107complexIfEEEEvRNS8_6TensorERKSF_SI_EUllE_N6thrust23THRUST_300001_SM_900_NS17counting_iteratorIlNSL_11use_defaultESN_SN_EEEEEEvT0_T1_,"ax",@progbits
	.align	128
        .global         _ZN3cub17CUB_300001_SM_9006detail8for_each13static_kernelINS2_12policy_hub_t12policy_500_tElNS2_12op_wrapper_tIlZN46_INTERNAL_16621f9a_15_SparseMatMul_cu_9a0a82042at6native48_GLOBAL__N__16621f9a_15_SparseMatMul_cu_9a0a820432sparse_sparse_matmul_cuda_kernelIN3c107complexIfEEEEvRNS8_6TensorERKSF_SI_EUllE_N6thrust23THRUST_300001_SM_900_NS17counting_iteratorIlNSL_11use_defaultESN_SN_EEEEEEvT0_T1_
        .type           _ZN3cub17CUB_300001_SM_9006detail8for_each13static_kernelINS2_12policy_hub_t12policy_500_tElNS2_12op_wrapper_tIlZN46_INTERNAL_16621f9a_15_SparseMatMul_cu_9a0a82042at6native48_GLOBAL__N__16621f9a_15_SparseMatMul_cu_9a0a820432sparse_sparse_matmul_cuda_kernelIN3c107complexIfEEEEvRNS8_6TensorERKSF_SI_EUllE_N6thrust23THRUST_300001_SM_900_NS17counting_iteratorIlNSL_11use_defaultESN_SN_EEEEEEvT0_T1_,@function
        .size           _ZN3cub17CUB_300001_SM_9006detail8for_each13static_kernelINS2_12policy_hub_t12policy_500_tElNS2_12op_wrapper_tIlZN46_INTERNAL_16621f9a_15_SparseMatMul_cu_9a0a82042at6native48_GLOBAL__N__16621f9a_15_SparseMatMul_cu_9a0a820432sparse_sparse_matmul_cuda_kernelIN3c107complexIfEEEEvRNS8_6TensorERKSF_SI_EUllE_N6thrust23THRUST_300001_SM_900_NS17counting_iteratorIlNSL_11use_defaultESN_SN_EEEEEEvT0_T1_,(.L_x_90 - _ZN3cub17CUB_300001_SM_9006detail8for_each13static_kernelINS2_12policy_hub_t12policy_500_tElNS2_12op_wrapper_tIlZN46_INTERNAL_16621f9a_15_SparseMatMul_cu_9a0a82042at6native48_GLOBAL__N__16621f9a_15_SparseMatMul_cu_9a0a820432sparse_sparse_matmul_cuda_kernelIN3c107complexIfEEEEvRNS8_6TensorERKSF_SI_EUllE_N6thrust23THRUST_300001_SM_900_NS17counting_iteratorIlNSL_11use_defaultESN_SN_EEEEEEvT0_T1_)
        .other          _ZN3cub17CUB_300001_SM_9006detail8for_each13static_kernelINS2_12policy_hub_t12policy_500_tElNS2_12op_wrapper_tIlZN46_INTERNAL_16621f9a_15_SparseMatMul_cu_9a0a82042at6native48_GLOBAL__N__16621f9a_15_SparseMatMul_cu_9a0a820432sparse_sparse_matmul_cuda_kernelIN3c107complexIfEEEEvRNS8_6TensorERKSF_SI_EUllE_N6thrust23THRUST_300001_SM_900_NS17counting_iteratorIlNSL_11use_defaultESN_SN_EEEEEEvT0_T1_,@"STO_CUDA_ENTRY STV_DEFAULT"
_ZN3cub17CUB_300001_SM_9006detail8for_each13static_kernelINS2_12policy_hub_t12policy_500_tElNS2_12op_wrapper_tIlZN46_INTERNAL_16621f9a_15_SparseMatMul_cu_9a0a82042at6native48_GLOBAL__N__16621f9a_15_SparseMatMul_cu_9a0a820432sparse_sparse_matmul_cuda_kernelIN3c107complexIfEEEEvRNS8_6TensorERKSF_SI_EUllE_N6thrust23THRUST_300001_SM_900_NS17counting_iteratorIlNSL_11use_defaultESN_SN_EEEEEEvT0_T1_:
.text._ZN3cub17CUB_300001_SM_9006detail8for_each13static_kernelINS2_12policy_hub_t12policy_500_tElNS2_12op_wrapper_tIlZN46_INTERNAL_16621f9a_15_SparseMatMul_cu_9a0a82042at6native48_GLOBAL__N__16621f9a_15_SparseMatMul_cu_9a0a820432sparse_sparse_matmul_cuda_kernelIN3c107complexIfEEEEvRNS8_6TensorERKSF_SI_EUllE_N6thrust23THRUST_300001_SM_900_NS17counting_iteratorIlNSL_11use_defaultESN_SN_EEEEEEvT0_T1_:
        /* <DEDUP_REMOVED lines=30> */
.L_x_35:
[----:B------:R0:W-:Y:S04]  /*01e0*/  STG.E.64 desc[UR8][R6.64], R4 ;  /* 0x0000000406007986 */ /* 0x0001e8000c101b08 */
[----:B------:R-:W2:Y:S01]  /*01f0*/  LDG.E R9, desc[UR8][R2.64+0x4] ;  /* 0x0000040802097981 */ /* 0x000ea2000c1e1900 */
[----:B------:R-:W-:Y:S01]  /*0200*/  VIADD R8, R8, 0x1 ;  /* 0x0000000108087836 */ /* 0x000fe20000000000 */
[----:B0-----:R-:W-:-:S05]  /*0210*/  IADD3 R6, P1, R6, 0x8, RZ ;  /* 0x0000000806067810 */ /* 0x001fca0007f3e0ff */
[----:B------:R-:W-:Y:S01]  /*0220*/  IMAD.X R7, RZ, RZ, R7, P1 ;  /* 0x000000ffff077224 */ /* 0x000fe200008e0607 */
[----:B--2---:R-:W-:-:S13]  /*0230*/  ISETP.GE.AND P0, PT, R8, R9, PT ;  /* 0x000000090800720c */ /* 0x004fda0003f06270 */
[----:B------:R-:W-:Y:S05]  /*0240*/  @!P0 BRA `(.L_x_35) ;  /* 0xfffffffc00e48947 */ /* 0x000fea000383ffff */
.L_x_34:
[----:B------:R-:W-:Y:S05]  /*0250*/  BSYNC B0 ;  /* 0x0000000000007941 */ /* 0x000fea0003800000 */
.L_x_33:
        /* <DEDUP_REMOVED lines=12> */
.L_x_36:
        /* <DEDUP_REMOVED lines=8> */
.L_x_32:
[----:B------:R-:W2:Y:S04]  /*03a0*/  LDG.E R8, desc[UR8][R2.64] ;  /* 0x0000000802087981 */ /* 0x000ea8000c1e1900 */
[----:B------:R-:W2:Y:S01]  /*03b0*/  LDG.E R7, desc[UR8][R2.64+0x4] ;  /* 0x0000040802077981 */ /* 0x000ea2000c1e1900 */
[----:B------:R-:W-:Y:S01]  /*03c0*/  BSSY B0, `(.L_x_37) ;  /* 0x000000c000007945 */ /* 0x000fe20003800000 */
[----:B--2---:R-:W-:-:S13]  /*03d0*/  ISETP.GE.AND P0, PT, R8, R7, PT ;  /* 0x000000070800720c */ /* 0x004fda0003f06270 */
[----:B------:R-:W-:Y:S05]  /*03e0*/  @P0 BRA `(.L_x_38) ;  /* 0x0000000000240947 */ /* 0x000fea0003800000 */
[----:B------:R-:W0:Y:S02]  /*03f0*/  LDC.64 R6, c[0x0][0x220] ;  /* 0x00008800ff067b82 */ /* 0x000e240000000a00 */
[----:B0-----:R-:W-:-:S07]  /*0400*/  IMAD.WIDE R6, R8, 0x8, R6 ;  /* 0x0000000808067825 */ /* 0x001fce00078e0206 */
.L_x_39:
[----:B------:R0:W-:Y:S04]  /*0410*/  STG.E.64 desc[UR8][R6.64], R4 ;  /* 0x0000000406007986 */ /* 0x0001e8000c101b08 */
[----:B------:R-:W2:Y:S01]  /*0420*/  LDG.E R9, desc[UR8][R2.64+0x4] ;  /* 0x0000040802097981 */ /* 0x000ea2000c1e1900 */
[----:B------:R-:W-:Y:S01]  /*0430*/  VIADD R8, R8, 0x1 ;  /* 0x0000000108087836 */ /* 0x000fe20000000000 */
[----:B0-----:R-:W-:-:S05]  /*0440*/  IADD3 R6, P1, R6, 0x8, RZ ;  /* 0x0000000806067810 */ /* 0x001fca0007f3e0ff */
[----:B------:R-:W-:Y:S01]  /*0450*/  IMAD.X R7, RZ, RZ, R7, P1 ;  /* 0x000000ffff077224 */ /* 0x000fe200008e0607 */
[----:B--2---:R-:W-:-:S13]  /*0460*/  ISETP.GE.AND P0, PT, R8, R9, PT ;  /* 0x000000090800720c */ /* 0x004fda0003f06270 */
[----:B------:R-:W-:Y:S05]  /*0470*/  @!P0 BRA `(.L_x_39) ;  /* 0xfffffffc00e48947 */ /* 0x000fea000383ffff */
.L_x_38:
[----:B------:R-:W-:Y:S05]  /*0480*/  BSYNC B0 ;  /* 0x0000000000007941 */ /* 0x000fea0003800000 */
.L_x_37:
        /* <DEDUP_REMOVED lines=9> */
.L_x_40:
        /* <DEDUP_REMOVED lines=8> */
.L_x_41:
        /* <DEDUP_REMOVED lines=14> */
.L_x_90:


//--------------------- .text._ZN3cub17CUB_300001_SM_9006detail8for_each13static_kernelINS2_12policy_hub_t12policy_500_tElNS2_12op_wrapper_tIlZN46_INTERNAL_16621f9a_15_SparseMatMul_cu_9a0a82042at6native48_GLOBAL__N__16621f9a_15_SparseMatMul_cu_9a0a820432sparse_sparse_matmul_cuda_kernelIN3c107complexIdEEEEvRNS8_6TensorERKSF_SI_EUllE0_N6thrust23THRUST_300001_SM_900_NS17counting_iteratorIlNSL_11use_defaultESN_SN_EEEEEEvT0_T1_ --------------------------
	.section	.text._ZN3cub17CUB_300001_SM_9006detail8for_each13static_kernelINS2_12policy_hub_t12policy_500_tElNS2_12op_wrapper_tIlZN46_INTERNAL_16621f9a_15_SparseMatMul_cu_9a0a82042at6native48_GLOBAL__N__16621f9a_15_SparseMatMul_cu_9a0a820432sparse_sparse_matmul_cuda_kernelIN3c107complexIdEEEEvRNS8_6TensorERKSF_SI_EUllE0_N6thrust23THRUST_300001_SM_900_NS17counting_iteratorIlNSL_11use_defaultESN_SN_EEEEEEvT0_T1_,"ax",@progbits
	.align	128
        .global         _ZN3cub17CUB_300001_SM_9006detail8for_each13static_kernelINS2_12policy_hub_t12policy_500_tElNS2_12op_wrapper_tIlZN46_INTERNAL_16621f9a_15_SparseMatMul_cu_9a0a82042at6native48_GLOBAL__N__16621f9a_15_SparseMatMul_cu_9a0a820432sparse_sparse_matmul_cuda_kernelIN3c107complexIdEEEEvRNS8_6TensorERKSF_SI_EUllE0_N6thrust23THRUST_300001_SM_900_NS17counting_iteratorIlNSL_11use_defaultESN_SN_EEEEEEvT0_T1_
        .type           _ZN3cub17CUB_300001_SM_9006detail8for_each13static_kernelINS2_12policy_hub_t12policy_500_tElNS2_12op_wrapper_tIlZN46_INTERNAL_16621f9a_15_SparseMatMul_cu_9a0a82042at6native48_GLOBAL__N__16621f9a_15_SparseMatMul_cu_9a0a820432sparse_sparse_matmul_cuda_kernelIN3c107complexIdEEEEvRNS8_6TensorERKSF_SI_EUllE0_N6thrust23THRUST_300001_SM_900_NS17counting_iteratorIlNSL_11use_defaultESN_SN_EEEEEEvT0_T1_,@function
        .size           _ZN3cub17CUB_300001_SM_9006detail8for_each13static_kernelINS2_12policy_hub_t12policy_500_tElNS2_12op_wrapper_tIlZN46_INTERNAL_16621f9a_15_SparseMatMul_cu_9a0a82042at6native48_GLOBAL__N__16621f9a_15_SparseMatMul_cu_9a0a820432sparse_sparse_matmul_cuda_kernelIN3c107complexIdEEEEvRNS8_6TensorERKSF_SI_EUllE0_N6thrust23THRUST_300001_SM_900_NS17counting_iteratorIlNSL_11use_defaultESN_SN_EEEEEEvT0_T1_,(.L_x_91 - _ZN3cub17CUB_300001_SM_9006detail8for_each13static_kernelINS2_12policy_hub_t12policy_500_tElNS2_12op_wrapper_tIlZN46_INTERNAL_16621f9a_15_SparseMatMul_cu_9a0a82042at6native48_GLOBAL__N__16621f9a_15_SparseMatMul_cu_9a0a820432sparse_sparse_matmul_cuda_kernelIN3c107complexIdEEEEvRNS8_6TensorERKSF_SI_EUllE0_N6thrust23THRUST_300001_SM_900_NS17counting_iteratorIlNSL_11use_defaultESN_SN_EEEEEEvT0_T1_)
        .other          _ZN3cub17CUB_300001_SM_9006detail8for_each13static_kernelINS2_12policy_hub_t12policy_500_tElNS2_12op_wrapper_tIlZN46_INTERNAL_16621f9a_15_SparseMatMul_cu_9a0a82042at6native48_GLOBAL__N__16621f9a_15_SparseMatMul_cu_9a0a820432sparse_sparse_matmul_cuda_kernelIN3c107complexIdEEEEvRNS8_6TensorERKSF_SI_EUllE0_N6thrust23THRUST_300001_SM_900_NS17counting_iteratorIlNSL_11use_defaultESN_SN_EEEEEEvT0_T1_,@"STO_CUDA_ENTRY STV_DEFAULT"
_ZN3cub17CUB_300001_SM_9006detail8for_each13static_kernelINS2_12policy_hub_t12policy_500_tElNS2_12op_wrapper_tIlZN46_INTERNAL_16621f9a_15_SparseMatMul_cu_9a0a82042at6native48_GLOBAL__N__16621f9a_15_SparseMatMul_cu_9a0a820432sparse_sparse_matmul_cuda_kernelIN3c107complexIdEEEEvRNS8_6TensorERKSF_SI_EUllE0_N6thrust23THRUST_300001_SM_900_NS17counting_iteratorIlNSL_11use_defaultESN_SN_EEEEEEvT0_T1_:
.text._ZN3cub17CUB_300001_SM_9006detail8for_each13static_kernelINS2_12policy_hub_t12policy_500_tElNS2_12op_wrapper_tIlZN46_INTERNAL_16621f9a_15_SparseMatMul_cu_9a0a82042at6native48_GLOBAL__N__16621f9a_15_SparseMatMul_cu_9a0a820432sparse_sparse_matmul_cuda_kernelIN3c107complexIdEEEEvRNS8_6TensorERKSF_SI_EUllE0_N6thrust23THRUST_300001_SM_900_NS17counting_iteratorIlNSL_11use_defaultESN_SN_EEEEEEvT0_T1_:
        /* <DEDUP_REMOVED lines=49> */
.L_x_44:
[----:B------:R-:W-:Y:S05]  /*0310*/  BSYNC B0 ;  /* 0x0000000000007941 */ /* 0x000fea0003800000 */
.L_x_43:
[----:B------:R-:W-:Y:S05]  /*0320*/  @!P1 EXIT ;  /* 0x000000000000994d */ /* 0x000fea0003800000 */
[----:B0-----:R-:W2:Y:S02]  /*0330*/  LDG.E R4, desc[UR4][R6.64] ;  /* 0x0000000406047981 */ /* 0x001ea4000c1e1900 */
[----:B--2---:R-:W-:-:S05]  /*0340*/  SHF.R.S32.HI R5, RZ, 0x1f, R4 ;  /* 0x0000001fff057819 */ /* 0x004fca0000011404 */
[----:B------:R-:W-:Y:S01]  /*0350*/  STG.E.64 desc[UR4][R2.64+0x800], R4 ;  /* 0x0008000402007986 */ /* 0x000fe2000c101b04 */
[----:B------:R-:W-:Y:S05]  /*0360*/  EXIT ;  /* 0x000000000000794d */ /* 0x000fea0003800000 */
.L_x_42:
[----:B------:R-:W2:Y:S02]  /*0370*/  LDG.E R4, desc[UR4][R10.64] ;  /* 0x000000040a047981 */ /* 0x000ea4000c1e1900 */
[----:B--2---:R-:W-:-:S05]  /*0380*/  SHF.R.S32.HI R5, RZ, 0x1f, R4 ;  /* 0x0000001fff057819 */ /* 0x004fca0000011404 */
[----:B------:R-:W-:Y:S04]  /*0390*/  STG.E.64 desc[UR4][R2.64], R4 ;  /* 0x0000000402007986 */ /* 0x000fe8000c101b04 */
[----:B------:R-:W2:Y:S02]  /*03a0*/  LDG.E R8, desc[UR4][R6.64] ;  /* 0x0000000406087981 */ /* 0x000ea4000c1e1900 */
[----:B--2---:R-:W-:-:S05]  /*03b0*/  SHF.R.S32.HI R9, RZ, 0x1f, R8 ;  /* 0x0000001fff097819 */ /* 0x004fca0000011408 */
[----:B------:R-:W-:Y:S01]  /*03c0*/  STG.E.64 desc[UR4][R2.64+0x800], R8 ;  /* 0x0008000802007986 */ /* 0x000fe2000c101b04 */
[----:B------:R-:W-:Y:S05]  /*03d0*/  EXIT ;  /* 0x000000000000794d */ /* 0x000fea0003800000 */
.L_x_45:
        /* <DEDUP_REMOVED lines=10> */
.L_x_91:


//--------------------- .text._ZN3cub17CUB_300001_SM_9006detail8for_each13static_kernelINS2_12policy_hub_t12policy_500_tElNS2_12op_wrapper_tIlZN46_INTERNAL_16621f9a_15_SparseMatMul_cu_9a0a82042at6native48_GLOBAL__N__16621f9a_15_SparseMatMul_cu_9a0a820432sparse_sparse_matmul_cuda_kernelIN3c107complexIdEEEEvRNS8_6TensorERKSF_SI_EUllE_N6thrust23THRUST_300001_SM_900_NS17counting_iteratorIlNSL_11use_defaultESN_SN_EEEEEEvT0_T1_ --------------------------
	.section	.text._ZN3cub17CUB_300001_SM_9006detail8for_each13static_kernelINS2_12policy_hub_t12policy_500_tElNS2_12op_wrapper_tIlZN46_INTERNAL_16621f9a_15_SparseMatMul_cu_9a0a82042at6native48_GLOBAL__N__16621f9a_15_SparseMatMul_cu_9a0a820432sparse_sparse_matmul_cuda_kernelIN3c107complexIdEEEEvRNS8_6TensorERKSF_SI_EUllE_N6thrust23THRUST_300001_SM_900_NS17counting_iteratorIlNSL_11use_defaultESN_SN_EEEEEEvT0_T1_,"ax",@progbits
	.align	128
        .global         _ZN3cub17CUB_300001_SM_9006detail8for_each13static_kernelINS2_12policy_hub_t12policy_500_tElNS2_12op_wrapper_tIlZN46_INTERNAL_16621f9a_15_SparseMatMul_cu_9a0a82042at6native48_GLOBAL__N__16621f9a_15_SparseMatMul_cu_9a0a820432sparse_sparse_matmul_cuda_kernelIN3c107complexIdEEEEvRNS8_6TensorERKSF_SI_EUllE_N6thrust23THRUST_300001_SM_900_NS17counting_iteratorIlNSL_11use_defaultESN_SN_EEEEEEvT0_T1_
        .type           _ZN3cub17CUB_300001_SM_9006detail8for_each13static_kernelINS2_12policy_hub_t12policy_500_tElNS2_12op_wrapper_tIlZN46_INTERNAL_16621f9a_15_SparseMatMul_cu_9a0a82042at6native48_GLOBAL__N__16621f9a_15_SparseMatMul_cu_9a0a820432sparse_sparse_matmul_cuda_kernelIN3c107complexIdEEEEvRNS8_6TensorERKSF_SI_EUllE_N6thrust23THRUST_300001_SM_900_NS17counting_iteratorIlNSL_11use_defaultESN_SN_EEEEEEvT0_T1_,@function
        .size           _ZN3cub17CUB_300001_SM_9006detail8for_each13static_kernelINS2_12policy_hub_t12policy_500_tElNS2_12op_wrapper_tIlZN46_INTERNAL_16621f9a_15_SparseMatMul_cu_9a0a82042at6native48_GLOBAL__N__16621f9a_15_SparseMatMul_cu_9a0a820432sparse_sparse_matmul_cuda_kernelIN3c107complexIdEEEEvRNS8_6TensorERKSF_SI_EUllE_N6thrust23THRUST_300001_SM_900_NS17counting_iteratorIlNSL_11use_defaultESN_SN_EEEEEEvT0_T1_,(.L_x_92 - _ZN3cub17CUB_300001_SM_9006detail8for_each13static_kernelINS2_12policy_hub_t12policy_500_tElNS2_12op_wrapper_tIlZN46_INTERNAL_16621f9a_15_SparseMatMul_cu_9a0a82042at6native48_GLOBAL__N__16621f9a_15_SparseMatMul_cu_9a0a820432sparse_sparse_matmul_cuda_kernelIN3c107complexIdEEEEvRNS8_6TensorERKSF_SI_EUllE_N6thrust23THRUST_300001_SM_900_NS17counting_iteratorIlNSL_11use_defaultESN_SN_EEEEEEvT0_T1_)
        .other          _ZN3cub17CUB_300001_SM_9006detail8for_each13static_kernelINS2_12policy_hub_t12policy_500_tElNS2_12op_wrapper_tIlZN46_INTERNAL_16621f9a_15_SparseMatMul_cu_9a0a82042at6native48_GLOBAL__N__16621f9a_15_SparseMatMul_cu_9a0a820432sparse_sparse_matmul_cuda_kernelIN3c107complexIdEEEEvRNS8_6TensorERKSF_SI_EUllE_N6thrust23THRUST_300001_SM_900_NS17counting_iteratorIlNSL_11use_defaultESN_SN_EEEEEEvT0_T1_,@"STO_CUDA_ENTRY STV_DEFAULT"
_ZN3cub17CUB_300001_SM_9006detail8for_each13static_kernelINS2_12policy_hub_t12policy_500_tElNS2_12op_wrapper_tIlZN46_INTERNAL_16621f9a_15_SparseMatMul_cu_9a0a82042at6native48_GLOBAL__N__16621f9a_15_SparseMatMul_cu_9a0a820432sparse_sparse_matmul_cuda_kernelIN3c107complexIdEEEEvRNS8_6TensorERKSF_SI_EUllE_N6thrust23THRUST_300001_SM_900_NS17counting_iteratorIlNSL_11use_defaultESN_SN_EEEEEEvT0_T1_:
.text._ZN3cub17CUB_300001_SM_9006detail8for_each13static_kernelINS2_12policy_hub_t12policy_500_tElNS2_12op_wrapper_tIlZN46_INTERNAL_16621f9a_15_SparseMatMul_cu_9a0a82042at6native48_GLOBAL__N__16621f9a_15_SparseMatMul_cu_9a0a820432sparse_sparse_matmul_cuda_kernelIN3c107complexIdEEEEvRNS8_6TensorERKSF_SI_EUllE_N6thrust23THRUST_300001_SM_900_NS17counting_iteratorIlNSL_11use_defaultESN_SN_EEEEEEvT0_T1_:
        /* <DEDUP_REMOVED lines=30> */
.L_x_49:
[----:B------:R0:W-:Y:S04]  /*01e0*/  STG.E.64 desc[UR8][R6.64], R4 ;  /* 0x0000000406007986 */ /* 0x0001e8000c101b08 */
[----:B------:R-:W2:Y:S01]  /*01f0*/  LDG.E R9, desc[UR8][R2.64+0x4] ;  /* 0x0000040802097981 */ /* 0x000ea2000c1e1900 */
[----:B------:R-:W-:Y:S01]  /*0200*/  VIADD R8, R8, 0x1 ;  /* 0x0000000108087836 */ /* 0x000fe20000000000 */
[----:B0-----:R-:W-:-:S05]  /*0210*/  IADD3 R6, P1, R6, 0x8, RZ ;  /* 0x0000000806067810 */ /* 0x001fca0007f3e0ff */
[----:B------:R-:W-:Y:S01]  /*0220*/  IMAD.X R7, RZ, RZ, R7, P1 ;  /* 0x000000ffff077224 */ /* 0x000fe200008e0607 */
[----:B--2---:R-:W-:-:S13]  /*0230*/  ISETP.GE.AND P0, PT, R8, R9, PT ;  /* 0x000000090800720c */ /* 0x004fda0003f06270 */
[----:B------:R-:W-:Y:S05]  /*0240*/  @!P0 BRA `(.L_x_49) ;  /* 0xfffffffc00e48947 */ /* 0x000fea000383ffff */
.L_x_48:
[----:B------:R-:W-:Y:S05]  /*0250*/  BSYNC B0 ;  /* 0x0000000000007941 */ /* 0x000fea0003800000 */
.L_x_47:
        /* <DEDUP_REMOVED lines=12> */
.L_x_50:
        /* <DEDUP_REMOVED lines=8> */
.L_x_46:
[----:B------:R-:W2:Y:S04]  /*03a0*/  LDG.E R8, desc[UR8][R2.64] ;  /* 0x0000000802087981 */ /* 0x000ea8000c1e1900 */
[----:B------:R-:W2:Y:S01]  /*03b0*/  LDG.E R7, desc[UR8][R2.64+0x4] ;  /* 0x0000040802077981 */ /* 0x000ea2000c1e1900 */
[----:B------:R-:W-:Y:S01]  /*03c0*/  BSSY B0, `(.L_x_51) ;  /* 0x000000c000007945 */ /* 0x000fe20003800000 */
[----:B--2---:R-:W-:-:S13]  /*03d0*/  ISETP.GE.AND P0, PT, R8, R7, PT ;  /* 0x000000070800720c */ /* 0x004fda0003f06270 */
[----:B------:R-:W-:Y:S05]  /*03e0*/  @P0 BRA `(.L_x_52) ;  /* 0x0000000000240947 */ /* 0x000fea0003800000 */
[----:B------:R-:W0:Y:S02]  /*03f0*/  LDC.64 R6, c[0x0][0x220] ;  /* 0x00008800ff067b82 */ /* 0x000e240000000a00 */
[----:B0-----:R-:W-:-:S07]  /*0400*/  IMAD.WIDE R6, R8, 0x8, R6 ;  /* 0x0000000808067825 */ /* 0x001fce00078e0206 */
.L_x_53:
[----:B------:R0:W-:Y:S04]  /*0410*/  STG.E.64 desc[UR8][R6.64], R4 ;  /* 0x0000000406007986 */ /* 0x0001e8000c101b08 */
[----:B------:R-:W2:Y:S01]  /*0420*/  LDG.E R9, desc[UR8][R2.64+0x4] ;  /* 0x0000040802097981 */ /* 0x000ea2000c1e1900 */
[----:B------:R-:W-:Y:S01]  /*0430*/  VIADD R8, R8, 0x1 ;  /* 0x0000000108087836 */ /* 0x000fe20000000000 */
[----:B0-----:R-:W-:-:S05]  /*0440*/  IADD3 R6, P1, R6, 0x8, RZ ;  /* 0x0000000806067810 */ /* 0x001fca0007f3e0ff */
[----:B------:R-:W-:Y:S01]  /*0450*/  IMAD.X R7, RZ, RZ, R7, P1 ;  /* 0x000000ffff077224 */ /* 0x000fe200008e0607 */
[----:B--2---:R-:W-:-:S13]  /*0460*/  ISETP.GE.AND P0, PT, R8, R9, PT ;  /* 0x000000090800720c */ /* 0x004fda0003f06270 */
[----:B------:R-:W-:Y:S05]  /*0470*/  @!P0 BRA `(.L_x_53) ;  /* 0xfffffffc00e48947 */ /* 0x000fea000383ffff */
.L_x_52:
[----:B------:R-:W-:Y:S05]  /*0480*/  BSYNC B0 ;  /* 0x0000000000007941 */ /* 0x000fea0003800000 */
.L_x_51:
        /* <DEDUP_REMOVED lines=9> */
.L_x_54:
        /* <DEDUP_REMOVED lines=8> */
.L_x_55:
        /* <DEDUP_REMOVED lines=14> */
.L_x_92:


//--------------------- .text._ZN3cub17CUB_300001_SM_9006detail8for_each13static_kernelINS2_12policy_hub_t12policy_500_tElNS2_12op_wrapper_tIlZN46_INTERNAL_16621f9a_15_SparseMatMul_cu_9a0a82042at6native48_GLOBAL__N__16621f9a_15_SparseMatMul_cu_9a0a820432sparse_sparse_matmul_cuda_kernelIfEEvRNS8_6TensorERKSC_SF_EUllE0_N6thrust23THRUST_300001_SM_900_NS17counting_iteratorIlNSI_11use_defaultESK_SK_EEEEEEvT0_T1_ --------------------------
	.section	.text._ZN3cub17CUB_300001_SM_9006detail8for_each13static_kernelINS2_12policy_hub_t12policy_500_tElNS2_12op_wrapper_tIlZN46_INTERNAL_16621f9a_15_SparseMatMul_cu_9a0a82042at6native48_GLOBAL__N__16621f9a_15_SparseMatMul_cu_9a0a820432sparse_sparse_matmul_cuda_kernelIfEEvRNS8_6TensorERKSC_SF_EUllE0_N6thrust23THRUST_300001_SM_900_NS17counting_iteratorIlNSI_11use_defaultESK_SK_EEEEEEvT0_T1_,"ax",@progbits
	.align	128
        .global         _ZN3cub17CUB_300001_SM_9006detail8for_each13static_kernelINS2_12policy_hub_t12policy_500_tElNS2_12op_wrapper_tIlZN46_INTERNAL_16621f9a_15_SparseMatMul_cu_9a0a82042at6native48_GLOBAL__N__16621f9a_15_SparseMatMul_cu_9a0a820432sparse_sparse_matmul_cuda_kernelIfEEvRNS8_6TensorERKSC_SF_EUllE0_N6thrust23THRUST_300001_SM_900_NS17counting_iteratorIlNSI_11use_defaultESK_SK_EEEEEEvT0_T1_
        .type           _ZN3cub17CUB_300001_SM_9006detail8for_each13static_kernelINS2_12policy_hub_t12policy_500_tElNS2_12op_wrapper_tIlZN46_INTERNAL_16621f9a_15_SparseMatMul_cu_9a0a82042at6native48_GLOBAL__N__16621f9a_15_SparseMatMul_cu_9a0a820432sparse_sparse_matmul_cuda_kernelIfEEvRNS8_6TensorERKSC_SF_EUllE0_N6thrust23THRUST_300001_SM_900_NS17counting_iteratorIlNSI_11use_defaultESK_SK_EEEEEEvT0_T1_,@function
        .size           _ZN3cub17CUB_300001_SM_9006detail8for_each13static_kernelINS2_12policy_hub_t12policy_500_tElNS2_12op_wrapper_tIlZN46_INTERNAL_16621f9a_15_SparseMatMul_cu_9a0a82042at6native48_GLOBAL__N__16621f9a_15_SparseMatMul_cu_9a0a820432sparse_sparse_matmul_cuda_kernelIfEEvRNS8_6TensorERKSC_SF_EUllE0_N6thrust23THRUST_300001_SM_900_NS17counting_iteratorIlNSI_11use_defaultESK_SK_EEEEEEvT0_T1_,(.L_x_93 - _ZN3cub17CUB_300001_SM_9006detail8for_each13static_kernelINS2_12policy_hub_t12policy_500_tElNS2_12op_wrapper_tIlZN46_INTERNAL_16621f9a_15_SparseMatMul_cu_9a0a82042at6native48_GLOBAL__N__16621f9a_15_SparseMatMul_cu_9a0a820432sparse_sparse_matmul_cuda_kernelIfEEvRNS8_6TensorERKSC_SF_EUllE0_N6thrust23THRUST_300001_SM_900_NS17counting_iteratorIlNSI_11use_defaultESK_SK_EEEEEEvT0_T1_)
        .other          _ZN3cub17CUB_300001_SM_9006detail8for_each13static_kernelINS2_12policy_hub_t12policy_500_tElNS2_12op_wrapper_tIlZN46_INTERNAL_16621f9a_15_SparseMatMul_cu_9a0a82042at6native48_GLOBAL__N__16621f9a_15_SparseMatMul_cu_9a0a820432sparse_sparse_matmul_cuda_kernelIfEEvRNS8_6TensorERKSC_SF_EUllE0_N6thrust23THRUST_300001_SM_900_NS17counting_iteratorIlNSI_11use_defaultESK_SK_EEEEEEvT0_T1_,@"STO_CUDA_ENTRY STV_DEFAULT"
_ZN3cub17CUB_300001_SM_9006detail8for_each13static_kernelINS2_12policy_hub_t12policy_500_tElNS2_12op_wrapper_tIlZN46_INTERNAL_16621f9a_15_SparseMatMul_cu_9a0a82042at6native48_GLOBAL__N__16621f9a_15_SparseMatMul_cu_9a0a820432sparse_sparse_matmul_cuda_kernelIfEEvRNS8_6TensorERKSC_SF_EUllE0_N6thrust23THRUST_300001_SM_900_NS17counting_iteratorIlNSI_11use_defaultESK_SK_EEEEEEvT0_T1_:
.text._ZN3cub17CUB_300001_SM_9006detail8for_each13static_kernelINS2_12policy_hub_t12policy_500_tElNS2_12op_wrapper_tIlZN46_INTERNAL_16621f9a_15_SparseMatMul_cu_9a0a82042at6native48_GLOBAL__N__16621f9a_15_SparseMatMul_cu_9a0a820432sparse_sparse_matmul_cuda_kernelIfEEvRNS8_6TensorERKSC_SF_EUllE0_N6thrust23THRUST_300001_SM_900_NS17counting_iteratorIlNSI_11use_defaultESK_SK_EEEEEEvT0_T1_:
        /* <DEDUP_REMOVED lines=49> */
.L_x_58:
[----:B------:R-:W-:Y:S05]  /*0310*/  BSYNC B0 ;  /* 0x0000000000007941 */ /* 0x000fea0003800000 */
.L_x_57:
[----:B------:R-:W-:Y:S05]  /*0320*/  @!P1 EXIT ;  /* 0x000000000000994d */ /* 0x000fea0003800000 */
[----:B0-----:R-:W2:Y:S02]  /*0330*/  LDG.E R4, desc[UR4][R6.64] ;  /* 0x0000000406047981 */ /* 0x001ea4000c1e1900 */
[----:B--2---:R-:W-:-:S05]  /*0340*/  SHF.R.S32.HI R5, RZ, 0x1f, R4 ;  /* 0x0000001fff057819 */ /* 0x004fca0000011404 */
[----:B------:R-:W-:Y:S01]  /*0350*/  STG.E.64 desc[UR4][R2.64+0x800], R4 ;  /* 0x0008000402007986 */ /* 0x000fe2000c101b04 */
[----:B------:R-:W-:Y:S05]  /*0360*/  EXIT ;  /* 0x000000000000794d */ /* 0x000fea0003800000 */
.L_x_56:
[----:B------:R-:W2:Y:S02]  /*0370*/  LDG.E R4, desc[UR4][R10.64] ;  /* 0x000000040a047981 */ /* 0x000ea4000c1e1900 */
[----:B--2---:R-:W-:-:S05]  /*0380*/  SHF.R.S32.HI R5, RZ, 0x1f, R4 ;  /* 0x0000001fff057819 */ /* 0x004fca0000011404 */
[----:B------:R-:W-:Y:S04]  /*0390*/  STG.E.64 desc[UR4][R2.64], R4 ;  /* 0x0000000402007986 */ /* 0x000fe8000c101b04 */
[----:B------:R-:W2:Y:S02]  /*03a0*/  LDG.E R8, desc[UR4][R6.64] ;  /* 0x0000000406087981 */ /* 0x000ea4000c1e1900 */
[----:B--2---:R-:W-:-:S05]  /*03b0*/  SHF.R.S32.HI R9, RZ, 0x1f, R8 ;  /* 0x0000001fff097819 */ /* 0x004fca0000011408 */
[----:B------:R-:W-:Y:S01]  /*03c0*/  STG.E.64 desc[UR4][R2.64+0x800], R8 ;  /* 0x0008000802007986 */ /* 0x000fe2000c101b04 */
[----:B------:R-:W-:Y:S05]  /*03d0*/  EXIT ;  /* 0x000000000000794d */ /* 0x000fea0003800000 */
.L_x_59:
        /* <DEDUP_REMOVED lines=10> */
.L_x_93:


//--------------------- .text._ZN3cub17CUB_300001_SM_9006detail8for_each13static_kernelINS2_12policy_hub_t12policy_500_tElNS2_12op_wrapper_tIlZN46_INTERNAL_16621f9a_15_SparseMatMul_cu_9a0a82042at6native48_GLOBAL__N__16621f9a_15_SparseMatMul_cu_9a0a820432sparse_sparse_matmul_cuda_kernelIfEEvRNS8_6TensorERKSC_SF_EUllE_N6thrust23THRUST_300001_SM_900_NS17counting_iteratorIlNSI_11use_defaultESK_SK_EEEEEEvT0_T1_ --------------------------
	.section	.text._ZN3cub17CUB_300001_SM_9006detail8for_each13static_kernelINS2_12policy_hub_t12policy_500_tElNS2_12op_wrapper_tIlZN46_INTERNAL_16621f9a_15_SparseMatMul_cu_9a0a82042at6native48_GLOBAL__N__16621f9a_15_SparseMatMul_cu_9a0a820432sparse_sparse_matmul_cuda_kernelIfEEvRNS8_6TensorERKSC_SF_EUllE_N6thrust23THRUST_300001_SM_900_NS17counting_iteratorIlNSI_11use_defaultESK_SK_EEEEEEvT0_T1_,"ax",@progbits
	.align	128
        .global         _ZN3cub17CUB_300001_SM_9006detail8for_each13static_kernelINS2_12policy_hub_t12policy_500_tElNS2_12op_wrapper_tIlZN46_INTERNAL_16621f9a_15_SparseMatMul_cu_9a0a82042at6native48_GLOBAL__N__16621f9a_15_SparseMatMul_cu_9a0a820432sparse_sparse_matmul_cuda_kernelIfEEvRNS8_6TensorERKSC_SF_EUllE_N6thrust23THRUST_300001_SM_900_NS17counting_iteratorIlNSI_11use_defaultESK_SK_EEEEEEvT0_T1_
        .type           _ZN3cub17CUB_300001_SM_9006detail8for_each13static_kernelINS2_12policy_hub_t12policy_500_tElNS2_12op_wrapper_tIlZN46_INTERNAL_16621f9a_15_SparseMatMul_cu_9a0a82042at6native48_GLOBAL__N__16621f9a_15_SparseMatMul_cu_9a0a820432sparse_sparse_matmul_cuda_kernelIfEEvRNS8_6TensorERKSC_SF_EUllE_N6thrust23THRUST_300001_SM_900_NS17counting_iteratorIlNSI_11use_defaultESK_SK_EEEEEEvT0_T1_,@function
        .size           _ZN3cub17CUB_300001_SM_9006detail8for_each13static_kernelINS2_12policy_hub_t12policy_500_tElNS2_12op_wrapper_tIlZN46_INTERNAL_16621f9a_15_SparseMatMul_cu_9a0a82042at6native48_GLOBAL__N__16621f9a_15_SparseMatMul_cu_9a0a820432sparse_sparse_matmul_cuda_kernelIfEEvRNS8_6TensorERKSC_SF_EUllE_N6thrust23THRUST_300001_SM_900_NS17counting_iteratorIlNSI_11use_defaultESK_SK_EEEEEEvT0_T1_,(.L_x_94 - _ZN3cub17CUB_300001_SM_9006detail8for_each13static_kernelINS2_12policy_hub_t12policy_500_tElNS2_12op_wrapper_tIlZN46_INTERNAL_16621f9a_15_SparseMatMul_cu_9a0a82042at6native48_GLOBAL__N__16621f9a_15_SparseMatMul_cu_9a0a820432sparse_sparse_matmul_cuda_kernelIfEEvRNS8_6TensorERKSC_SF_EUllE_N6thrust23THRUST_300001_SM_900_NS17counting_iteratorIlNSI_11use_defaultESK_SK_EEEEEEvT0_T1_)
        .other          _ZN3cub17CUB_300001_SM_9006detail8for_each13static_kernelINS2_12policy_hub_t12policy_500_tElNS2_12op_wrapper_tIlZN46_INTERNAL_16621f9a_15_SparseMatMul_cu_9a0a82042at6native48_GLOBAL__N__16621f9a_15_SparseMatMul_cu_9a0a820432sparse_sparse_matmul_cuda_kernelIfEEvRNS8_6TensorERKSC_SF_EUllE_N6thrust23THRUST_300001_SM_900_NS17counting_iteratorIlNSI_11use_defaultESK_SK_EEEEEEvT0_T1_,@"STO_CUDA_ENTRY STV_DEFAULT"
_ZN3cub17CUB_300001_SM_9006detail8for_each13static_kernelINS2_12policy_hub_t12policy_500_tElNS2_12op_wrapper_tIlZN46_INTERNAL_16621f9a_15_SparseMatMul_cu_9a0a82042at6native48_GLOBAL__N__16621f9a_15_SparseMatMul_cu_9a0a820432sparse_sparse_matmul_cuda_kernelIfEEvRNS8_6TensorERKSC_SF_EUllE_N6thrust23THRUST_300001_SM_900_NS17counting_iteratorIlNSI_11use_defaultESK_SK_EEEEEEvT0_T1_:
.text._ZN3cub17CUB_300001_SM_9006detail8for_each13static_kernelINS2_12policy_hub_t12policy_500_tElNS2_12op_wrapper_tIlZN46_INTERNAL_16621f9a_15_SparseMatMul_cu_9a0a82042at6native48_GLOBAL__N__16621f9a_15_SparseMatMul_cu_9a0a820432sparse_sparse_matmul_cuda_kernelIfEEvRNS8_6TensorERKSC_SF_EUllE_N6thrust23THRUST_300001_SM_900_NS17counting_iteratorIlNSI_11use_defaultESK_SK_EEEEEEvT0_T1_:
        /* <DEDUP_REMOVED lines=30> */
.L_x_63:
[----:B------:R0:W-:Y:S04]  /*01e0*/  STG.E.64 desc[UR8][R6.64], R4 ;  /* 0x0000000406007986 */ /* 0x0001e8000c101b08 */
[----:B------:R-:W2:Y:S01]  /*01f0*/  LDG.E R9, desc[UR8][R2.64+0x4] ;  /* 0x0000040802097981 */ /* 0x000ea2000c1e1900 */
[----:B------:R-:W-:Y:S01]  /*0200*/  VIADD R8, R8, 0x1 ;  /* 0x0000000108087836 */ /* 0x000fe20000000000 */
[----:B0-----:R-:W-:-:S05]  /*0210*/  IADD3 R6, P1, R6, 0x8, RZ ;  /* 0x0000000806067810 */ /* 0x001fca0007f3e0ff */
[----:B------:R-:W-:Y:S01]  /*0220*/  IMAD.X R7, RZ, RZ, R7, P1 ;  /* 0x000000ffff077224 */ /* 0x000fe200008e0607 */
[----:B--2---:R-:W-:-:S13]  /*0230*/  ISETP.GE.AND P0, PT, R8, R9, PT ;  /* 0x000000090800720c */ /* 0x004fda0003f06270 */
[----:B------:R-:W-:Y:S05]  /*0240*/  @!P0 BRA `(.L_x_63) ;  /* 0xfffffffc00e48947 */ /* 0x000fea000383ffff */
.L_x_62:
[----:B------:R-:W-:Y:S05]  /*0250*/  BSYNC B0 ;  /* 0x0000000000007941 */ /* 0x000fea0003800000 */
.L_x_61:
        /* <DEDUP_REMOVED lines=12> */
.L_x_64:
        /* <DEDUP_REMOVED lines=8> */
.L_x_60:
[----:B------:R-:W2:Y:S04]  /*03a0*/  LDG.E R8, desc[UR8][R2.64] ;  /* 0x0000000802087981 */ /* 0x000ea8000c1e1900 */
[----:B------:R-:W2:Y:S01]  /*03b0*/  LDG.E R7, desc[UR8][R2.64+0x4] ;  /* 0x0000040802077981 */ /* 0x000ea2000c1e1900 */
[----:B------:R-:W-:Y:S01]  /*03c0*/  BSSY B0, `(.L_x_65) ;  /* 0x000000c000007945 */ /* 0x000fe20003800000 */
[----:B--2---:R-:W-:-:S13]  /*03d0*/  ISETP.GE.AND P0, PT, R8, R7, PT ;  /* 0x000000070800720c */ /* 0x004fda0003f06270 */
[----:B------:R-:W-:Y:S05]  /*03e0*/  @P0 BRA `(.L_x_66) ;  /* 0x0000000000240947 */ /* 0x000fea0003800000 */
[----:B------:R-:W0:Y:S02]  /*03f0*/  LDC.64 R6, c[0x0][0x220] ;  /* 0x00008800ff067b82 */ /* 0x000e240000000a00 */
[----:B0-----:R-:W-:-:S07]  /*0400*/  IMAD.WIDE R6, R8, 0x8, R6 ;  /* 0x0000000808067825 */ /* 0x001fce00078e0206 */
.L_x_67:
[----:B------:R0:W-:Y:S04]  /*0410*/  STG.E.64 desc[UR8][R6.64], R4 ;  /* 0x0000000406007986 */ /* 0x0001e8000c101b08 */
[----:B------:R-:W2:Y:S01]  /*0420*/  LDG.E R9, desc[UR8][R2.64+0x4] ;  /* 0x0000040802097981 */ /* 0x000ea2000c1e1900 */
[----:B------:R-:W-:Y:S01]  /*0430*/  VIADD R8, R8, 0x1 ;  /* 0x0000000108087836 */ /* 0x000fe20000000000 */
[----:B0-----:R-:W-:-:S05]  /*0440*/  IADD3 R6, P1, R6, 0x8, RZ ;  /* 0x0000000806067810 */ /* 0x001fca0007f3e0ff */
[----:B------:R-:W-:Y:S01]  /*0450*/  IMAD.X R7, RZ, RZ, R7, P1 ;  /* 0x000000ffff077224 */ /* 0x000fe200008e0607 */
[----:B--2---:R-:W-:-:S13]  /*0460*/  ISETP.GE.AND P0, PT, R8, R9, PT ;  /* 0x000000090800720c */ /* 0x004fda0003f06270 */
[----:B------:R-:W-:Y:S05]  /*0470*/  @!P0 BRA `(.L_x_67) ;  /* 0xfffffffc00e48947 */ /* 0x000fea000383ffff */
.L_x_66:
[----:B------:R-:W-:Y:S05]  /*0480*/  BSYNC B0 ;  /* 0x0000000000007941 */ /* 0x000fea0003800000 */
.L_x_65:
        /* <DEDUP_REMOVED lines=9> */
.L_x_68:
        /* <DEDUP_REMOVED lines=8> */
.L_x_69:
        /* <DEDUP_REMOVED lines=14> */
.L_x_94:


//--------------------- .text._ZN3cub17CUB_300001_SM_9006detail8for_each13static_kernelINS2_12policy_hub_t12policy_500_tElNS2_12op_wrapper_tIlZN46_INTERNAL_16621f9a_15_SparseMatMul_cu_9a0a82042at6native48_GLOBAL__N__16621f9a_15_SparseMatMul_cu_9a0a820432sparse_sparse_matmul_cuda_kernelIdEEvRNS8_6TensorERKSC_SF_EUllE0_N6thrust23THRUST_300001_SM_900_NS17counting_iteratorIlNSI_11use_defaultESK_SK_EEEEEEvT0_T1_ --------------------------
	.section	.text._ZN3cub17CUB_300001_SM_9006detail8for_each13static_kernelINS2_12policy_hub_t12policy_500_tElNS2_12op_wrapper_tIlZN46_INTERNAL_16621f9a_15_SparseMatMul_cu_9a0a82042at6native48_GLOBAL__N__16621f9a_15_SparseMatMul_cu_9a0a820432sparse_sparse_matmul_cuda_kernelIdEEvRNS8_6TensorERKSC_SF_EUllE0_N6thrust23THRUST_300001_SM_900_NS17counting_iteratorIlNSI_11use_defaultESK_SK_EEEEEEvT0_T1_,"ax",@progbits
	.align	128
        .global         _ZN3cub17CUB_300001_SM_9006detail8for_each13static_kernelINS2_12policy_hub_t12policy_500_tElNS2_12op_wrapper_tIlZN46_INTERNAL_16621f9a_15_SparseMatMul_cu_9a0a82042at6native48_GLOBAL__N__16621f9a_15_SparseMatMul_cu_9a0a820432sparse_sparse_matmul_cuda_kernelIdEEvRNS8_6TensorERKSC_SF_EUllE0_N6thrust23THRUST_300001_SM_900_NS17counting_iteratorIlNSI_11use_defaultESK_SK_EEEEEEvT0_T1_
        .type           _ZN3cub17CUB_300001_SM_9006detail8for_each13static_kernelINS2_12policy_hub_t12policy_500_tElNS2_12op_wrapper_tIlZN46_INTERNAL_16621f9a_15_SparseMatMul_cu_9a0a82042at6native48_GLOBAL__N__16621f9a_15_SparseMatMul_cu_9a0a820432sparse_sparse_matmul_cuda_kernelIdEEvRNS8_6TensorERKSC_SF_EUllE0_N6thrust23THRUST_300001_SM_900_NS17counting_iteratorIlNSI_11use_defaultESK_SK_EEEEEEvT0_T1_,@function
        .size           _ZN3cub17CUB_300001_SM_9006detail8for_each13static_kernelINS2_12policy_hub_t12policy_500_tElNS2_12op_wrapper_tIlZN46_INTERNAL_16621f9a_15_SparseMatMul_cu_9a0a82042at6native48_GLOBAL__N__16621f9a_15_SparseMatMul_cu_9a0a820432sparse_sparse_matmul_cuda_kernelIdEEvRNS8_6TensorERKSC_SF_EUllE0_N6thrust23THRUST_300001_SM_900_NS17counting_iteratorIlNSI_11use_defaultESK_SK_EEEEEEvT0_T1_,(.L_x_95 - _ZN3cub17CUB_300001_SM_9006detail8for_each13static_kernelINS2_12policy_hub_t12policy_500_tElNS2_12op_wrapper_tIlZN46_INTERNAL_16621f9a_15_SparseMatMul_cu_9a0a82042at6native48_GLOBAL__N__16621f9a_15_SparseMatMul_cu_9a0a820432sparse_sparse_matmul_cuda_kernelIdEEvRNS8_6TensorERKSC_SF_EUllE0_N6thrust23THRUST_300001_SM_900_NS17counting_iteratorIlNSI_11use_defaultESK_SK_EEEEEEvT0_T1_)
        .other          _ZN3cub17CUB_300001_SM_9006detail8for_each13static_kernelINS2_12policy_hub_t12policy_500_tElNS2_12op_wrapper_tIlZN46_INTERNAL_16621f9a_15_SparseMatMul_cu_9a0a82042at6native48_GLOBAL__N__16621f9a_15_SparseMatMul_cu_9a0a820432sparse_sparse_matmul_cuda_kernelIdEEvRNS8_6TensorERKSC_SF_EUllE0_N6thrust23THRUST_300001_SM_900_NS17counting_iteratorIlNSI_11use_defaultESK_SK_EEEEEEvT0_T1_,@"STO_CUDA_ENTRY STV_DEFAULT"
_ZN3cub17CUB_300001_SM_9006detail8for_each13static_kernelINS2_12policy_hub_t12policy_500_tElNS2_12op_wrapper_tIlZN46_INTERNAL_16621f9a_15_SparseMatMul_cu_9a0a82042at6native48_GLOBAL__N__16621f9a_15_SparseMatMul_cu_9a0a820432sparse_sparse_matmul_cuda_kernelIdEEvRNS8_6TensorERKSC_SF_EUllE0_N6thrust23THRUST_300001_SM_900_NS17counting_iteratorIlNSI_11use_defaultESK_SK_EEEEEEvT0_T1_:
.text._ZN3cub17CUB_300001_SM_9006detail8for_each13static_kernelINS2_12policy_hub_t12policy_500_tElNS2_12op_wrapper_tIlZN46_INTERNAL_16621f9a_15_SparseMatMul_cu_9a0a82042at6native48_GLOBAL__N__16621f9a_15_SparseMatMul_cu_9a0a820432sparse_sparse_matmul_cuda_kernelIdEEvRNS8_6TensorERKSC_SF_EUllE0_N6thrust23THRUST_300001_SM_900_NS17counting_iteratorIlNSI_11use_defaultESK_SK_EEEEEEvT0_T1_:
        /* <DEDUP_REMOVED lines=49> */
.L_x_72:
[----:B------:R-:W-:Y:S05]  /*0310*/  BSYNC B0 ;  /* 0x0000000000007941 */ /* 0x000fea0003800000 */
.L_x_71:
[----:B------:R-:W-:Y:S05]  /*0320*/  @!P1 EXIT ;  /* 0x000000000000994d */ /* 0x000fea0003800000 */
[----:B0-----:R-:W2:Y:S02]  /*0330*/  LDG.E R4, desc[UR4][R6.64] ;  /* 0x0000000406047981 */ /* 0x001ea4000c1e1900 */
[----:B--2---:R-:W-:-:S05]  /*0340*/  SHF.R.S32.HI R5, RZ, 0x1f, R4 ;  /* 0x0000001fff057819 */ /* 0x004fca0000011404 */
[----:B------:R-:W-:Y:S01]  /*0350*/  STG.E.64 desc[UR4][R2.64+0x800], R4 ;  /* 0x0008000402007986 */ /* 0x000fe2000c101b04 */
[----:B------:R-:W-:Y:S05]  /*0360*/  EXIT ;  /* 0x000000000000794d */ /* 0x000fea0003800000 */
.L_x_70:
[----:B------:R-:W2:Y:S02]  /*0370*/  LDG.E R4, desc[UR4][R10.64] ;  /* 0x000000040a047981 */ /* 0x000ea4000c1e1900 */
[----:B--2---:R-:W-:-:S05]  /*0380*/  SHF.R.S32.HI R5, RZ, 0x1f, R4 ;  /* 0x0000001fff057819 */ /* 0x004fca0000011404 */
[----:B------:R-:W-:Y:S04]  /*0390*/  STG.E.64 desc[UR4][R2.64], R4 ;  /* 0x0000000402007986 */ /* 0x000fe8000c101b04 */
[----:B------:R-:W2:Y:S02]  /*03a0*/  LDG.E R8, desc[UR4][R6.64] ;  /* 0x0000000406087981 */ /* 0x000ea4000c1e1900 */
[----:B--2---:R-:W-:-:S05]  /*03b0*/  SHF.R.S32.HI R9, RZ, 0x1f, R8 ;  /* 0x0000001fff097819 */ /* 0x004fca0000011408 */
[----:B------:R-:W-:Y:S01]  /*03c0*/  STG.E.64 desc[UR4][R2.64+0x800], R8 ;  /* 0x0008000802007986 */ /* 0x000fe2000c101b04 */
[----:B------:R-:W-:Y:S05]  /*03d0*/  EXIT ;  /* 0x000000000000794d */ /* 0x000fea0003800000 */
.L_x_73:
        /* <DEDUP_REMOVED lines=10> */
.L_x_95:


//--------------------- .text._ZN3cub17CUB_300001_SM_9006detail8for_each13static_kernelINS2_12policy_hub_t12policy_500_tElNS2_12op_wrapper_tIlZN46_INTERNAL_16621f9a_15_SparseMatMul_cu_9a0a82042at6native48_GLOBAL__N__16621f9a_15_SparseMatMul_cu_9a0a820432sparse_sparse_matmul_cuda_kernelIdEEvRNS8_6TensorERKSC_SF_EUllE_N6thrust23THRUST_300001_SM_900_NS17counting_iteratorIlNSI_11use_defaultESK_SK_EEEEEEvT0_T1_ --------------------------
	.section	.text._ZN3cub17CUB_300001_SM_9006detail8for_each13static_kernelINS2_12policy_hub_t12policy_500_tElNS2_12op_wrapper_tIlZN46_INTERNAL_16621f9a_15_SparseMatMul_cu_9a0a82042at6native48_GLOBAL__N__16621f9a_15_SparseMatMul_cu_9a0a820432sparse_sparse_matmul_cuda_kernelIdEEvRNS8_6TensorERKSC_SF_EUllE_N6thrust23THRUST_300001_SM_900_NS17counting_iteratorIlNSI_11use_defaultESK_SK_EEEEEEvT0_T1_,"ax",@progbits
	.align	128
        .global         _ZN3cub17CUB_300001_SM_9006detail8for_each13static_kernelINS2_12policy_hub_t12policy_500_tElNS2_12op_wrapper_tIlZN46_INTERNAL_16621f9a_15_SparseMatMul_cu_9a0a82042at6native48_GLOBAL__N__16621f9a_15_SparseMatMul_cu_9a0a820432sparse_sparse_matmul_cuda_kernelIdEEvRNS8_6TensorERKSC_SF_EUllE_N6thrust23THRUST_300001_SM_900_NS17counting_iteratorIlNSI_11use_defaultESK_SK_EEEEEEvT0_T1_
        .type           _ZN3cub17CUB_300001_SM_9006detail8for_each13static_kernelINS2_12policy_hub_t12policy_500_tElNS2_12op_wrapper_tIlZN46_INTERNAL_16621f9a_15_SparseMatMul_cu_9a0a82042at6native48_GLOBAL__N__16621f9a_15_SparseMatMul_cu_9a0a820432sparse_sparse_matmul_cuda_kernelIdEEvRNS8_6TensorERKSC_SF_EUllE_N6thrust23THRUST_300001_SM_900_NS17counting_iteratorIlNSI_11use_defaultESK_SK_EEEEEEvT0_T1_,@function
        .size           _ZN3cub17CUB_300001_SM_9006detail8for_each13static_kernelINS2_12policy_hub_t12policy_500_tElNS2_12op_wrapper_tIlZN46_INTERNAL_16621f9a_15_SparseMatMul_cu_9a0a82042at6native48_GLOBAL__N__16621f9a_15_SparseMatMul_cu_9a0a820432sparse_sparse_matmul_cuda_kernelIdEEvRNS8_6TensorERKSC_SF_EUllE_N6thrust23THRUST_300001_SM_900_NS17counting_iteratorIlNSI_11use_defaultESK_SK_EEEEEEvT0_T1_,(.L_x_96 - _ZN3cub17CUB_300001_SM_9006detail8for_each13static_kernelINS2_12policy_hub_t12policy_500_tElNS2_12op_wrapper_tIlZN46_INTERNAL_16621f9a_15_SparseMatMul_cu_9a0a82042at6native48_GLOBAL__N__16621f9a_15_SparseMatMul_cu_9a0a820432sparse_sparse_matmul_cuda_kernelIdEEvRNS8_6TensorERKSC_SF_EUllE_N6thrust23THRUST_300001_SM_900_NS17counting_iteratorIlNSI_11use_defaultESK_SK_EEEEEEvT0_T1_)
        .other          _ZN3cub17CUB_300001_SM_9006detail8for_each13static_kernelINS2_12policy_hub_t12policy_500_tElNS2_12op_wrapper_tIlZN46_INTERNAL_16621f9a_15_SparseMatMul_cu_9a0a82042at6native48_GLOBAL__N__16621f9a_15_SparseMatMul_cu_9a0a820432sparse_sparse_matmul_cuda_kernelIdEEvRNS8_6TensorERKSC_SF_EUllE_N6thrust23THRUST_300001_SM_900_NS17counting_iteratorIlNSI_11use_defaultESK_SK_EEEEEEvT0_T1_,@"STO_CUDA_ENTRY STV_DEFAULT"
_ZN3cub17CUB_300001_SM_9006detail8for_each13static_kernelINS2_12policy_hub_t12policy_500_tElNS2_12op_wrapper_tIlZN46_INTERNAL_16621f9a_15_SparseMatMul_cu_9a0a82042at6native48_GLOBAL__N__16621f9a_15_SparseMatMul_cu_9a0a820432sparse_sparse_matmul_cuda_kernelIdEEvRNS8_6TensorERKSC_SF_EUllE_N6thrust23THRUST_300001_SM_900_NS17counting_iteratorIlNSI_11use_defaultESK_SK_EEEEEEvT0_T1_:
.text._ZN3cub17CUB_300001_SM_9006detail8for_each13static_kernelINS2_12policy_hub_t12policy_500_tElNS2_12op_wrapper_tIlZN46_INTERNAL_16621f9a_15_SparseMatMul_cu_9a0a82042at6native48_GLOBAL__N__16621f9a_15_SparseMatMul_cu_9a0a820432sparse_sparse_matmul_cuda_kernelIdEEvRNS8_6TensorERKSC_SF_EUllE_N6thrust23THRUST_300001_SM_900_NS17counting_iteratorIlNSI_11use_defaultESK_SK_EEEEEEvT0_T1_:
        /* <DEDUP_REMOVED lines=30> */
.L_x_77:
[----:B------:R0:W-:Y:S04]  /*01e0*/  STG.E.64 desc[UR8][R6.64], R4 ;  /* 0x0000000406007986 */ /* 0x0001e8000c101b08 */
[----:B------:R-:W2:Y:S01]  /*01f0*/  LDG.E R9, desc[UR8][R2.64+0x4] ;  /* 0x0000040802097981 */ /* 0x000ea2000c1e1900 */
[----:B------:R-:W-:Y:S01]  /*0200*/  VIADD R8, R8, 0x1 ;  /* 0x0000000108087836 */ /* 0x000fe20000000000 */
[----:B0-----:R-:W-:-:S05]  /*0210*/  IADD3 R6, P1, R6, 0x8, RZ ;  /* 0x0000000806067810 */ /* 0x001fca0007f3e0ff */
[----:B------:R-:W-:Y:S01]  /*0220*/  IMAD.X R7, RZ, RZ, R7, P1 ;  /* 0x000000ffff077224 */ /* 0x000fe200008e0607 */
[----:B--2---:R-:W-:-:S13]  /*0230*/  ISETP.GE.AND P0, PT, R8, R9, PT ;  /* 0x000000090800720c */ /* 0x004fda0003f06270 */
[----:B------:R-:W-:Y:S05]  /*0240*/  @!P0 BRA `(.L_x_77) ;  /* 0xfffffffc00e48947 */ /* 0x000fea000383ffff */
.L_x_76:
[----:B------:R-:W-:Y:S05]  /*0250*/  BSYNC B0 ;  /* 0x0000000000007941 */ /* 0x000fea0003800000 */
.L_x_75:
        /* <DEDUP_REMOVED lines=12> */
.L_x_78:
        /* <DEDUP_REMOVED lines=8> */
.L_x_74:
[----:B------:R-:W2:Y:S04]  /*03a0*/  LDG.E R8, desc[UR8][R2.64] ;  /* 0x0000000802087981 */ /* 0x000ea8000c1e1900 */
[----:B------:R-:W2:Y:S01]  /*03b0*/  LDG.E R7, desc[UR8][R2.64+0x4] ;  /* 0x0000040802077981 */ /* 0x000ea2000c1e1900 */
[----:B------:R-:W-:Y:S01]  /*03c0*/  BSSY B0, `(.L_x_79) ;  /* 0x000000c000007945 */ /* 0x000fe20003800000 */
[----:B--2---:R-:W-:-:S13]  /*03d0*/  ISETP.GE.AND P0, PT, R8, R7, PT ;  /* 0x000000070800720c */ /* 0x004fda0003f06270 */
[----:B------:R-:W-:Y:S05]  /*03e0*/  @P0 BRA `(.L_x_80) ;  /* 0x0000000000240947 */ /* 0x000fea0003800000 */
[----:B------:R-:W0:Y:S02]  /*03f0*/  LDC.64 R6, c[0x0][0x220] ;  /* 0x00008800ff067b82 */ /* 0x000e240000000a00 */
[----:B0-----:R-:W-:-:S07]  /*0400*/  IMAD.WIDE R6, R8, 0x8, R6 ;  /* 0x0000000808067825 */ /* 0x001fce00078e0206 */
.L_x_81:
[----:B------:R0:W-:Y:S04]  /*0410*/  STG.E.64 desc[UR8][R6.64], R4 ;  /* 0x0000000406007986 */ /* 0x0001e8000c101b08 */
[----:B------:R-:W2:Y:S01]  /*0420*/  LDG.E R9, desc[UR8][R2.64+0x4] ;  /* 0x0000040802097981 */ /* 0x000ea2000c1e1900 */
[----:B------:R-:W-:Y:S01]  /*0430*/  VIADD R8, R8, 0x1 ;  /* 0x0000000108087836 */ /* 0x000fe20000000000 */
[----:B0-----:R-:W-:-:S05]  /*0440*/  IADD3 R6, P1, R6, 0x8, RZ ;  /* 0x0000000806067810 */ /* 0x001fca0007f3e0ff */
[----:B------:R-:W-:Y:S01]  /*0450*/  IMAD.X R7, RZ, RZ, R7, P1 ;  /* 0x000000ffff077224 */ /* 0x000fe200008e0607 */
[----:B--2---:R-:W-:-:S13]  /*0460*/  ISETP.GE.AND P0, PT, R8, R9, PT ;  /* 0x000000090800720c */ /* 0x004fda0003f06270 */
[----:B------:R-:W-:Y:S05]  /*0470*/  @!P0 BRA `(.L_x_81) ;  /* 0xfffffffc00e48947 */ /* 0x000fea000383ffff */
.L_x_80:
[----:B------:R-:W-:Y:S05]  /*0480*/  BSYNC B0 ;  /* 0x0000000000007941 */ /* 0x000fea0003800000 */
.L_x_79:
        /* <DEDUP_REMOVED lines=9> */
.L_x_82:
        /* <DEDUP_REMOVED lines=8> */
.L_x_83:
        /* <DEDUP_REMOVED lines=14> */
.L_x_96:


//--------------------- .text._ZN3cub17CUB_300001_SM_9006detail11EmptyKernelIvEEvv --------------------------
	.section	.text._ZN3cub17CUB_300001_SM_9006detail11EmptyKernelIvEEvv,"ax",@progbits
	.align	128
        .global         _ZN3cub17CUB_300001_SM_9006detail11EmptyKernelIvEEvv
        .type           _ZN3cub17CUB_300001_SM_9006detail11EmptyKernelIvEEvv,@function
        .size           _ZN3cub17CUB_300001_SM_9006detail11EmptyKernelIvEEvv,(.L_x_97 - _ZN3cub17CUB_300001_SM_9006detail11EmptyKernelIvEEvv)
        .other          _ZN3cub17CUB_300001_SM_9006detail11EmptyKernelIvEEvv,@"STO_CUDA_ENTRY STV_DEFAULT"
_ZN3cub17CUB_300001_SM_9006detail11EmptyKernelIvEEvv:
.text._ZN3cub17CUB_300001_SM_9006detail11EmptyKernelIvEEvv:
[----:B------:R-:W-:Y:S01]  /*0000*/  LDC R1, c[0x0][0x28] ;  /* 0x00000a00ff017b82 */ /* 0x000fe20000000800 */
[----:B------:R-:W-:Y:S05]  /*0010*/  EXIT ;  /* 0x000000000000794d */ /* 0x000fea0003800000 */
.L_x_84:
        /* <DEDUP_REMOVED lines=14> */
.L_x_97:


//--------------------- .nv.shared.reserved.0     --------------------------
	.section	.nv.shared.reserved.0,"aw",@nobits
	.weak		__nv_reservedSMEM_offset_0_alias
	.size		__nv_reservedSMEM_offset_0_alias, 0, 0
	.other		__nv_reservedSMEM_offset_0_alias,@"STO_CUDA_RESERVED_SHARED STV_DEFAULT"
__nv_reservedSMEM_offset_0_alias:
	.zero		0


//--------------------- .nv.global                --------------------------
	.section	.nv.global,"aw",@nobits
.nv.global:
	.type		_ZN46_INTERNAL_16621f9a_15_SparseMatMul_cu_9a0a82046thrust23THRUST_300001_SM_900_NS12placeholders2_8E,@object
	.size		_ZN46_INTERNAL_16621f9a_15_SparseMatMul_cu_9a0a82046thrust23THRUST_300001_SM_900_NS12placeholders2_8E,(_ZN46_INTERNAL_16621f9a_15_SparseMatMul_cu_9a0a82044cuda3std3__448_GLOBAL__N__16621f9a_15_SparseMatMul_cu_9a0a82046ignoreE - _ZN46_INTERNAL_16621f9a_15_SparseMatMul_cu_9a0a82046thrust23THRUST_300001_SM_900_NS12placeholders2_8E)
_ZN46_INTERNAL_16621f9a_15_SparseMatMul_cu_9a0a82046thrust23THRUST_300001_SM_900_NS12placeholders2_8E:
	.zero		1
	.type		_ZN46_INTERNAL_16621f9a_15_SparseMatMul_cu_9a0a82044cuda3std3__448_GLOBAL__N__16621f9a_15_SparseMatMul_cu_9a0a82046ignoreE,@object
	.size		_ZN46_INTERNAL_16621f9a_15_SparseMatMul_cu_9a0a82044cuda3std3__448_GLOBAL__N__16621f9a_15_SparseMatMul_cu_9a0a82046ignoreE,(_ZN46_INTERNAL_16621f9a_15_SparseMatMul_cu_9a0a82044cuda3std6ranges3__45__cpo4dataE - _ZN46_INTERNAL_16621f9a_15_SparseMatMul_cu_9a0a82044cuda3std3__448_GLOBAL__N__16621f9a_15_SparseMatMul_cu_9a0a82046ignoreE)
_ZN46_INTERNAL_16621f9a_15_SparseMatMul_cu_9a0a82044cuda3std3__448_GLOBAL__N__16621f9a_15_SparseMatMul_cu_9a0a82046ignoreE:
	.zero		1
	.type		_ZN46_INTERNAL_16621f9a_15_SparseMatMul_cu_9a0a82044cuda3std6ranges3__45__cpo4dataE,@object
	.size		_ZN46_INTERNAL_16621f9a_15_SparseMatMul_cu_9a0a82044cuda3std6ranges3__45__cpo4dataE,(_ZN46_INTERNAL_16621f9a_15_SparseMatMul_cu_9a0a82046thrust23THRUST_300001_SM_900_NS6system3cpp3parE - _ZN46_INTERNAL_16621f9a_15_SparseMatMul_cu_9a0a82044cuda3std6ranges3__45__cpo4dataE)
_ZN46_INTERNAL_16621f9a_15_SparseMatMul_cu_9a0a82044cuda3std6ranges3__45__cpo4dataE:
	.zero		1
	.type		_ZN46_INTERNAL_16621f9a_15_SparseMatMul_cu_9a0a82046thrust23THRUST_300001_SM_900_NS6system3cpp3parE,@object
	.size		_ZN46_INTERNAL_16621f9a_15_SparseMatMul_cu_9a0a82046thrust23THRUST_300001_SM_900_NS6system3cpp3parE,(_ZN46_INTERNAL_16621f9a_15_SparseMatMul_cu_9a0a82044cuda3std3__45__cpo5beginE - _ZN46_INTERNAL_16621f9a_15_SparseMatMul_cu_9a0a82046thrust23THRUST_300001_SM_900_NS6system3cpp3parE)
_ZN46_INTERNAL_16621f9a_15_SparseMatMul_cu_9a0a82046thrust23THRUST_300001_SM_900_NS6system3cpp3parE:
	.zero		1
	.type		_ZN46_INTERNAL_16621f9a_15_SparseMatMul_cu_9a0a82044cuda3std3__45__cpo5beginE,@object
	.size		_ZN46_INTERNAL_16621f9a_15_SparseMatMul_cu_9a0a82044cuda3std3__45__cpo5beginE,(_ZN46_INTERNAL_16621f9a_15_SparseMatMul_cu_9a0a82044cuda3std6ranges3__45__cpo5beginE - _ZN46_INTERNAL_16621f9a_15_SparseMatMul_cu_9a0a82044cuda3std3__45__cpo5beginE)
_ZN46_INTERNAL_16621f9a_15_SparseMatMul_cu_9a0a82044cuda3std3__45__cpo5beginE:
	.zero		1
	.type		_ZN46_INTERNAL_16621f9a_15_SparseMatMul_cu_9a0a82044cuda3std6ranges3__45__cpo5beginE,@object
	.size		_ZN46_INTERNAL_16621f9a_15_SparseMatMul_cu_9a0a82044cuda3std6ranges3__45__cpo5beginE,(_ZN46_INTERNAL_16621f9a_15_SparseMatMul_cu_9a0a82046thrust23THRUST_300001_SM_900_NS6deviceE - _ZN46_INTERNAL_16621f9a_15_SparseMatMul_cu_9a0a82044cuda3std6ranges3__45__cpo5beginE)
_ZN46_INTERNAL_16621f9a_15_SparseMatMul_cu_9a0a82044cuda3std6ranges3__45__cpo5beginE:
	.zero		1
	.type		_ZN46_INTERNAL_16621f9a_15_SparseMatMul_cu_9a0a82046thrust23THRUST_300001_SM_900_NS6deviceE,@object
	.size		_ZN46_INTERNAL_16621f9a_15_SparseMatMul_cu_9a0a82046thrust23THRUST_300001_SM_900_NS6deviceE,(_ZN46_INTERNAL_16621f9a_15_SparseMatMul_cu_9a0a82044cuda3std3__47nulloptE - _ZN46_INTERNAL_16621f9a_15_SparseMatMul_cu_9a0a82046thrust23THRUST_300001_SM_900_NS6deviceE)
_ZN46_INTERNAL_16621f9a_15_SparseMatMul_cu_9a0a82046thrust23THRUST_300001_SM_900_NS6deviceE:
	.zero		1
	.type		_ZN46_INTERNAL_16621f9a_15_SparseMatMul_cu_9a0a82044cuda3std3__47nulloptE,@object
	.size		_ZN46_INTERNAL_16621f9a_15_SparseMatMul_cu_9a0a82044cuda3std3__47nulloptE,(_ZN46_INTERNAL_16621f9a_15_SparseMatMul_cu_9a0a82044cuda3std6ranges3__45__cpo8distanceE - _ZN46_INTERNAL_16621f9a_15_SparseMatMul_cu_9a0a82044cuda3std3__47nulloptE)
_ZN46_INTERNAL_16621f9a_15_SparseMatMul_cu_9a0a82044cuda3std3__47nulloptE:
	.zero		1
	.type		_ZN46_INTERNAL_16621f9a_15_SparseMatMul_cu_9a0a82044cuda3std6ranges3__45__cpo8distanceE,@object
	.size		_ZN46_INTERNAL_16621f9a_15_SparseMatMul_cu_9a0a82044cuda3std6ranges3__45__cpo8distanceE,(_ZN46_INTERNAL_16621f9a_15_SparseMatMul_cu_9a0a82046thrust23THRUST_300001_SM_900_NS12placeholders2_4E - _ZN46_INTERNAL_16621f9a_15_SparseMatMul_cu_9a0a82044cuda3std6ranges3__45__cpo8distanceE)
_ZN46_INTERNAL_16621f9a_15_SparseMatMul_cu_9a0a82044cuda3std6ranges3__45__cpo8distanceE:
	.zero		1
	.type		_ZN46_INTERNAL_16621f9a_15_SparseMatMul_cu_9a0a82046thrust23THRUST_300001_SM_900_NS12placeholders2_4E,@object
	.size		_ZN46_INTERNAL_16621f9a_15_SparseMatMul_cu_9a0a82046thrust23THRUST_300001_SM_900_NS12placeholders2_4E,(_ZN46_INTERNAL_16621f9a_15_SparseMatMul_cu_9a0a82044cuda3std3__45__cpo6rbeginE - _ZN46_INTERNAL_16621f9a_15_SparseMatMul_cu_9a0a82046thrust23THRUST_300001_SM_900_NS12placeholders2_4E)
_ZN46_INTERNAL_16621f9a_15_SparseMatMul_cu_9a0a82046thrust23THRUST_300001_SM_900_NS12placeholders2_4E:
	.zero		1
	.type		_ZN46_INTERNAL_16621f9a_15_SparseMatMul_cu_9a0a82044cuda3std3__45__cpo6rbeginE,@object
	.size		_ZN46_INTERNAL_16621f9a_15_SparseMatMul_cu_9a0a82044cuda3std3__45__cpo6rbeginE,(_ZN46_INTERNAL_16621f9a_15_SparseMatMul_cu_9a0a82044cuda3std6ranges3__45__cpo7advanceE - _ZN46_INTERNAL_16621f9a_15_SparseMatMul_cu_9a0a82044cuda3std3__45__cpo6rbeginE)
_ZN46_INTERNAL_16621f9a_15_SparseMatMul_cu_9a0a82044cuda3std3__45__cpo6rbeginE:
	.zero		1
	.type		_ZN46_INTERNAL_16621f9a_15_SparseMatMul_cu_9a0a82044cuda3std6ranges3__45__cpo7advanceE,@object
	.size		_ZN46_INTERNAL_16621f9a_15_SparseMatMul_cu_9a0a82044cuda3std6ranges3__45__cpo7advanceE,(_ZN46_INTERNAL_16621f9a_15_SparseMatMul_cu_9a0a82046thrust23THRUST_300001_SM_900_NS12placeholders3_10E - _ZN46_INTERNAL_16621f9a_15_SparseMatMul_cu_9a0a82044cuda3std6ranges3__45__cpo7advanceE)
_ZN46_INTERNAL_16621f9a_15_SparseMatMul_cu_9a0a82044cuda3std6ranges3__45__cpo7advanceE:
	.zero		1
	.type		_ZN46_INTERNAL_16621f9a_15_SparseMatMul_cu_9a0a82046thrust23THRUST_300001_SM_900_NS12placeholders3_10E,@object
	.size		_ZN46_INTERNAL_16621f9a_15_SparseMatMul_cu_9a0a82046thrust23THRUST_300001_SM_900_NS12placeholders3_10E,(_ZN46_INTERNAL_16621f9a_15_SparseMatMul_cu_9a0a82044cuda3std3__48in_placeE - _ZN46_INTERNAL_16621f9a_15_SparseMatMul_cu_9a0a82046thrust23THRUST_300001_SM_900_NS12placeholders3_10E)
_ZN46_INTERNAL_16621f9a_15_SparseMatMul_cu_9a0a82046thrust23THRUST_300001_SM_900_NS12placeholders3_10E:
	.zero		1
	.type		_ZN46_INTERNAL_16621f9a_15_SparseMatMul_cu_9a0a82044cuda3std3__48in_placeE,@object
	.size		_ZN46_INTERNAL_16621f9a_15_SparseMatMul_cu_9a0a82044cuda3std3__48in_placeE,(_ZN46_INTERNAL_16621f9a_15_SparseMatMul_cu_9a0a82044cuda3std6ranges3__45__cpo4sizeE - _ZN46_INTERNAL_16621f9a_15_SparseMatMul_cu_9a0a82044cuda3std3__48in_placeE)
_ZN46_INTERNAL_16621f9a_15_SparseMatMul_cu_9a0a82044cuda3std3__48in_placeE:
	.zero		1
	.type		_ZN46_INTERNAL_16621f9a_15_SparseMatMul_cu_9a0a82044cuda3std6ranges3__45__cpo4sizeE,@object
	.size		_ZN46_INTERNAL_16621f9a_15_SparseMatMul_cu_9a0a82044cuda3std6ranges3__45__cpo4sizeE,(_ZN46_INTERNAL_16621f9a_15_SparseMatMul_cu_9a0a82046thrust23THRUST_300001_SM_900_NS12placeholders2_2E - _ZN46_INTERNAL_16621f9a_15_SparseMatMul_cu_9a0a82044cuda3std6ranges3__45__cpo4sizeE)
_ZN46_INTERNAL_16621f9a_15_SparseMatMul_cu_9a0a82044cuda3std6ranges3__45__cpo4sizeE:
	.zero		1
	.type		_ZN46_INTERNAL_16621f9a_15_SparseMatMul_cu_9a0a82046thrust23THRUST_300001_SM_900_NS12placeholders2_2E,@object
	.size		_ZN46_INTERNAL_16621f9a_15_SparseMatMul_cu_9a0a82046thrust23THRUST_300001_SM_900_NS12placeholders2_2E,(_ZN46_INTERNAL_16621f9a_15_SparseMatMul_cu_9a0a82044cuda3std3__45__cpo6cbeginE - _ZN46_INTERNAL_16621f9a_15_SparseMatMul_cu_9a0a82046thrust23THRUST_300001_SM_900_NS12placeholders2_2E)
_ZN46_INTERNAL_16621f9a_15_SparseMatMul_cu_9a0a82046thrust23THRUST_300001_SM_900_NS12placeholders2_2E:
	.zero		1
	.type		_ZN46_INTERNAL_16621f9a_15_SparseMatMul_cu_9a0a82044cuda3std3__45__cpo6cbeginE,@object
	.size		_ZN46_INTERNAL_16621f9a_15_SparseMatMul_cu_9a0a82044cuda3std3__45__cpo6cbeginE,(_ZN46_INTERNAL_16621f9a_15_SparseMatMul_cu_9a0a82044cuda3std6ranges3__45__cpo6cbeginE - _ZN46_INTERNAL_16621f9a_15_SparseMatMul_cu_9a0a82044cuda3std3__45__cpo6cbeginE)
_ZN46_INTERNAL_16621f9a_15_SparseMatMul_cu_9a0a82044cuda3std3__45__cpo6cbeginE:
	.zero		1
	.type		_ZN46_INTERNAL_16621f9a_15_SparseMatMul_cu_9a0a82044cuda3std6ranges3__45__cpo6cbeginE,@object
	.size		_ZN46_INTERNAL_16621f9a_15_SparseMatMul_cu_9a0a82044cuda3std6ranges3__45__cpo6cbeginE,(_ZN46_INTERNAL_16621f9a_15_SparseMatMul_cu_9a0a82046thrust23THRUST_300001_SM_900_NS12placeholders2_6E - _ZN46_INTERNAL_16621f9a_15_SparseMatMul_cu_9a0a82044cuda3std6ranges3__45__cpo6cbeginE)
_ZN46_INTERNAL_16621f9a_15_SparseMatMul_cu_9a0a82044cuda3std6ranges3__45__cpo6cbeginE:
	.zero		1
	.type		_ZN46_INTERNAL_16621f9a_15_SparseMatMul_cu_9a0a82046thrust23THRUST_300001_SM_900_NS12placeholders2_6E,@object
	.size		_ZN46_INTERNAL_16621f9a_15_SparseMatMul_cu_9a0a82046thrust23THRUST_300001_SM_900_NS12placeholders2_6E,(_ZN46_INTERNAL_16621f9a_15_SparseMatMul_cu_9a0a82044cuda3std3__45__cpo7crbeginE - _ZN46_INTERNAL_16621f9a_15_SparseMatMul_cu_9a0a82046thrust23THRUST_300001_SM_900_NS12placeholders2_6E)
_ZN46_INTERNAL_16621f9a_15_SparseMatMul_cu_9a0a82046thrust23THRUST_300001_SM_900_NS12placeholders2_6E:
	.zero		1
	.type		_ZN46_INTERNAL_16621f9a_15_SparseMatMul_cu_9a0a82044cuda3std3__45__cpo7crbeginE,@object
	.size		_ZN46_INTERNAL_16621f9a_15_SparseMatMul_cu_9a0a82044cuda3std3__45__cpo7crbeginE,(_ZN46_INTERNAL_16621f9a_15_SparseMatMul_cu_9a0a82044cuda3std6ranges3__45__cpo4nextE - _ZN46_INTERNAL_16621f9a_15_SparseMatMul_cu_9a0a82044cuda3std3__45__cpo7crbeginE)
_ZN46_INTERNAL_16621f9a_15_SparseMatMul_cu_9a0a82044cuda3std3__45__cpo7crbeginE:
	.zero		1
	.type		_ZN46_INTERNAL_16621f9a_15_SparseMatMul_cu_9a0a82044cuda3std6ranges3__45__cpo4nextE,@object
	.size		_ZN46_INTERNAL_16621f9a_15_SparseMatMul_cu_9a0a82044cuda3std6ranges3__45__cpo4nextE,(_ZN46_INTERNAL_16621f9a_15_SparseMatMul_cu_9a0a82044cuda3std6ranges3__45__cpo4swapE - _ZN46_INTERNAL_16621f9a_15_SparseMatMul_cu_9a0a82044cuda3std6ranges3__45__cpo4nextE)
_ZN46_INTERNAL_16621f9a_15_SparseMatMul_cu_9a0a82044cuda3std6ranges3__45__cpo4nextE:
	.zero		1
	.type		_ZN46_INTERNAL_16621f9a_15_SparseMatMul_cu_9a0a82044cuda3std6ranges3__45__cpo4swapE,@object
	.size		_ZN46_INTERNAL_16621f9a_15_SparseMatMul_cu_9a0a82044cuda3std6ranges3__45__cpo4swapE,(_ZN46_INTERNAL_16621f9a_15_SparseMatMul_cu_9a0a82046thrust23THRUST_300001_SM_900_NS8cuda_cub10par_nosyncE - _ZN46_INTERNAL_16621f9a_15_SparseMatMul_cu_9a0a82044cuda3std6ranges3__45__cpo4swapE)
_ZN46_INTERNAL_16621f9a_15_SparseMatMul_cu_9a0a82044cuda3std6ranges3__45__cpo4swapE:
	.zero		1
	.type		_ZN46_INTERNAL_16621f9a_15_SparseMatMul_cu_9a0a82046thrust23THRUST_300001_SM_900_NS8cuda_cub10par_nosyncE,@object
	.size		_ZN46_INTERNAL_16621f9a_15_SparseMatMul_cu_9a0a82046thrust23THRUST_300001_SM_900_NS8cuda_cub10par_nosyncE,(_ZN46_INTERNAL_16621f9a_15_SparseMatMul_cu_9a0a82046thrust23THRUST_300001_SM_900_NS3seqE - _ZN46_INTERNAL_16621f9a_15_SparseMatMul_cu_9a0a82046thrust23THRUST_300001_SM_900_NS8cuda_cub10par_nosyncE)
_ZN46_INTERNAL_16621f9a_15_SparseMatMul_cu_9a0a82046thrust23THRUST_300001_SM_900_NS8cuda_cub10par_nosyncE:
	.zero		1
	.type		_ZN46_INTERNAL_16621f9a_15_SparseMatMul_cu_9a0a82046thrust23THRUST_300001_SM_900_NS3seqE,@object
	.size		_ZN46_INTERNAL_16621f9a_15_SparseMatMul_cu_9a0a82046thrust23THRUST_300001_SM_900_NS3seqE,(_ZN46_INTERNAL_16621f9a_15_SparseMatMul_cu_9a0a82044cuda3std3__420unreachable_sentinelE - _ZN46_INTERNAL_16621f9a_15_SparseMatMul_cu_9a0a82046thrust23THRUST_300001_SM_900_NS3seqE)
_ZN46_INTERNAL_16621f9a_15_SparseMatMul_cu_9a0a82046thrust23THRUST_300001_SM_900_NS3seqE:
	.zero		1
	.type		_ZN46_INTERNAL_16621f9a_15_SparseMatMul_cu_9a0a82044cuda3std3__420unreachable_sentinelE,@object
	.size		_ZN46_INTERNAL_16621f9a_15_SparseMatMul_cu_9a0a82044cuda3std3__420unreachable_sentinelE,(_ZN46_INTERNAL_16621f9a_15_SparseMatMul_cu_9a0a82044cuda3std6ranges3__45__cpo5ssizeE - _ZN46_INTERNAL_16621f9a_15_SparseMatMul_cu_9a0a82044cuda3std3__420unreachable_sentinelE)
_ZN46_INTERNAL_16621f9a_15_SparseMatMul_cu_9a0a82044cuda3std3__420unreachable_sentinelE:
	.zero		1
	.type		_ZN46_INTERNAL_16621f9a_15_SparseMatMul_cu_9a0a82044cuda3std6ranges3__45__cpo5ssizeE,@object
	.size		_ZN46_INTERNAL_16621f9a_15_SparseMatMul_cu_9a0a82044cuda3std6ranges3__45__cpo5ssizeE,(_ZN46_INTERNAL_16621f9a_15_SparseMatMul_cu_9a0a82046thrust23THRUST_300001_SM_900_NS12placeholders2_3E - _ZN46_INTERNAL_16621f9a_15_SparseMatMul_cu_9a0a82044cuda3std6ranges3__45__cpo5ssizeE)
_ZN46_INTERNAL_16621f9a_15_SparseMatMul_cu_9a0a82044cuda3std6ranges3__45__cpo5ssizeE:
	.zero		1
	.type		_ZN46_INTERNAL_16621f9a_15_SparseMatMul_cu_9a0a82046thrust23THRUST_300001_SM_900_NS12placeholders2_3E,@object
	.size		_ZN46_INTERNAL_16621f9a_15_SparseMatMul_cu_9a0a82046thrust23THRUST_300001_SM_900_NS12placeholders2_3E,(_ZN46_INTERNAL_16621f9a_15_SparseMatMul_cu_9a0a82044cuda3std3__45__cpo4cendE - _ZN46_INTERNAL_16621f9a_15_SparseMatMul_cu_9a0a82046thrust23THRUST_300001_SM_900_NS12placeholders2_3E)
_ZN46_INTERNAL_16621f9a_15_SparseMatMul_cu_9a0a82046thrust23THRUST_300001_SM_900_NS12placeholders2_3E:
	.zero		1
	.type		_ZN46_INTERNAL_16621f9a_15_SparseMatMul_cu_9a0a82044cuda3std3__45__cpo4cendE,@object
	.size		_ZN46_INTERNAL_16621f9a_15_SparseMatMul_cu_9a0a82044cuda3std3__45__cpo4cendE,(_ZN46_INTERNAL_16621f9a_15_SparseMatMul_cu_9a0a82044cuda3std6ranges3__45__cpo4cendE - _ZN46_INTERNAL_16621f9a_15_SparseMatMul_cu_9a0a82044cuda3std3__45__cpo4cendE)
_ZN46_INTERNAL_16621f9a_15_SparseMatMul_cu_9a0a82044cuda3std3__45__cpo4cendE:
	.zero		1
	.type		_ZN46_INTERNAL_16621f9a_15_SparseMatMul_cu_9a0a82044cuda3std6ranges3__45__cpo4cendE,@object
	.size		_ZN46_INTERNAL_16621f9a_15_SparseMatMul_cu_9a0a82044cuda3std6ranges3__45__cpo4cendE,(_ZN46_INTERNAL_16621f9a_15_SparseMatMul_cu_9a0a82046thrust23THRUST_300001_SM_900_NS12placeholders2_7E - _ZN46_INTERNAL_16621f9a_15_SparseMatMul_cu_9a0a82044cuda3std6ranges3__45__cpo4cendE)
_ZN46_INTERNAL_16621f9a_15_SparseMatMul_cu_9a0a82044cuda3std6ranges3__45__cpo4cendE:
	.zero		1
	.type		_ZN46_INTERNAL_16621f9a_15_SparseMatMul_cu_9a0a82046thrust23THRUST_300001_SM_900_NS12placeholders2_7E,@object
	.size		_ZN46_INTERNAL_16621f9a_15_SparseMatMul_cu_9a0a82046thrust23THRUST_300001_SM_900_NS12placeholders2_7E,(_ZN46_INTERNAL_16621f9a_15_SparseMatMul_cu_9a0a82044cuda3std3__45__cpo5crendE - _ZN46_INTERNAL_16621f9a_15_SparseMatMul_cu_9a0a82046thrust23THRUST_300001_SM_900_NS12placeholders2_7E)
_ZN46_INTERNAL_16621f9a_15_SparseMatMul_cu_9a0a82046thrust23THRUST_300001_SM_900_NS12placeholders2_7E:
	.zero		1
	.type		_ZN46_INTERNAL_16621f9a_15_SparseMatMul_cu_9a0a82044cuda3std3__45__cpo5crendE,@object
	.size		_ZN46_INTERNAL_16621f9a_15_SparseMatMul_cu_9a0a82044cuda3std3__45__cpo5crendE,(_ZN46_INTERNAL_16621f9a_15_SparseMatMul_cu_9a0a82044cuda3std6ranges3__45__cpo4prevE - _ZN46_INTERNAL_16621f9a_15_SparseMatMul_cu_9a0a82044cuda3std3__45__cpo5crendE)
_ZN46_INTERNAL_16621f9a_15_SparseMatMul_cu_9a0a82044cuda3std3__45__cpo5crendE:
	.zero		1
	.type		_ZN46_INTERNAL_16621f9a_15_SparseMatMul_cu_9a0a82044cuda3std6ranges3__45__cpo4prevE,@object
	.size		_ZN46_INTERNAL_16621f9a_15_SparseMatMul_cu_9a0a82044cuda3std6ranges3__45__cpo4prevE,(_ZN46_INTERNAL_16621f9a_15_SparseMatMul_cu_9a0a82044cuda3std6ranges3__45__cpo9iter_moveE - _ZN46_INTERNAL_16621f9a_15_SparseMatMul_cu_9a0a82044cuda3std6ranges3__45__cpo4prevE)
_ZN46_INTERNAL_16621f9a_15_SparseMatMul_cu_9a0a82044cuda3std6ranges3__45__cpo4prevE:
	.zero		1
	.type		_ZN46_INTERNAL_16621f9a_15_SparseMatMul_cu_9a0a82044cuda3std6ranges3__45__cpo9iter_moveE,@object
	.size		_ZN46_INTERNAL_16621f9a_15_SparseMatMul_cu_9a0a82044cuda3std6ranges3__45__cpo9iter_moveE,(_ZN46_INTERNAL_16621f9a_15_SparseMatMul_cu_9a0a82046thrust23THRUST_300001_SM_900_NS6system6detail10sequential3seqE - _ZN46_INTERNAL_16621f9a_15_SparseMatMul_cu_9a0a82044cuda3std6ranges3__45__cpo9iter_moveE)
_ZN46_INTERNAL_16621f9a_15_SparseMatMul_cu_9a0a82044cuda3std6ranges3__45__cpo9iter_moveE:
	.zero		1
	.type		_ZN46_INTERNAL_16621f9a_15_SparseMatMul_cu_9a0a82046thrust23THRUST_300001_SM_900_NS6system6detail10sequential3seqE,@object
	.size		_ZN46_INTERNAL_16621f9a_15_SparseMatMul_cu_9a0a82046thrust23THRUST_300001_SM_900_NS6system6detail10sequential3seqE,(_ZN46_INTERNAL_16621f9a_15_SparseMatMul_cu_9a0a82046thrust23THRUST_300001_SM_900_NS12placeholders2_9E - _ZN46_INTERNAL_16621f9a_15_SparseMatMul_cu_9a0a82046thrust23THRUST_300001_SM_900_NS6system6detail10sequential3seqE)
_ZN46_INTERNAL_16621f9a_15_SparseMatMul_cu_9a0a82046thrust23THRUST_300001_SM_900_NS6system6detail10sequential3seqE:
	.zero		1
	.type		_ZN46_INTERNAL_16621f9a_15_SparseMatMul_cu_9a0a82046thrust23THRUST_300001_SM_900_NS12placeholders2_9E,@object
	.size		_ZN46_INTERNAL_16621f9a_15_SparseMatMul_cu_9a0a82046thrust23THRUST_300001_SM_900_NS12placeholders2_9E,(_ZN46_INTERNAL_16621f9a_15_SparseMatMul_cu_9a0a82044cuda3std3__419piecewise_constructE - _ZN46_INTERNAL_16621f9a_15_SparseMatMul_cu_9a0a82046thrust23THRUST_300001_SM_900_NS12placeholders2_9E)
_ZN46_INTERNAL_16621f9a_15_SparseMatMul_cu_9a0a82046thrust23THRUST_300001_SM_900_NS12placeholders2_9E:
	.zero		1
	.type		_ZN46_INTERNAL_16621f9a_15_SparseMatMul_cu_9a0a82044cuda3std3__419piecewise_constructE,@object
	.size		_ZN46_INTERNAL_16621f9a_15_SparseMatMul_cu_9a0a82044cuda3std3__419piecewise_constructE,(_ZN46_INTERNAL_16621f9a_15_SparseMatMul_cu_9a0a82044cuda3std6ranges3__45__cpo5cdataE - _ZN46_INTERNAL_16621f9a_15_SparseMatMul_cu_9a0a82044cuda3std3__419piecewise_constructE)
_ZN46_INTERNAL_16621f9a_15_SparseMatMul_cu_9a0a82044cuda3std3__419piecewise_constructE:
	.zero		1
	.type		_ZN46_INTERNAL_16621f9a_15_SparseMatMul_cu_9a0a82044cuda3std6ranges3__45__cpo5cdataE,@object
	.size		_ZN46_INTERNAL_16621f9a_15_SparseMatMul_cu_9a0a82044cuda3std6ranges3__45__cpo5cdataE,(_ZN46_INTERNAL_16621f9a_15_SparseMatMul_cu_9a0a82046thrust23THRUST_300001_SM_900_NS12placeholders2_1E - _ZN46_INTERNAL_16621f9a_15_SparseMatMul_cu_9a0a82044cuda3std6ranges3__45__cpo5cdataE)
_ZN46_INTERNAL_16621f9a_15_SparseMatMul_cu_9a0a82044cuda3std6ranges3__45__cpo5cdataE:
	.zero		1
	.type		_ZN46_INTERNAL_16621f9a_15_SparseMatMul_cu_9a0a82046thrust23THRUST_300001_SM_900_NS12placeholders2_1E,@object
	.size		_ZN46_INTERNAL_16621f9a_15_SparseMatMul_cu_9a0a82046thrust23THRUST_300001_SM_900_NS12placeholders2_1E,(_ZN46_INTERNAL_16621f9a_15_SparseMatMul_cu_9a0a82044cuda3std3__45__cpo3endE - _ZN46_INTERNAL_16621f9a_15_SparseMatMul_cu_9a0a82046thrust23THRUST_300001_SM_900_NS12placeholders2_1E)
_ZN46_INTERNAL_16621f9a_15_SparseMatMul_cu_9a0a82046thrust23THRUST_300001_SM_900_NS12placeholders2_1E:
	.zero		1
	.type		_ZN46_INTERNAL_16621f9a_15_SparseMatMul_cu_9a0a82044cuda3std3__45__cpo3endE,@object
	.size		_ZN46_INTERNAL_16621f9a_15_SparseMatMul_cu_9a0a82044cuda3std3__45__cpo3endE,(_ZN46_INTERNAL_16621f9a_15_SparseMatMul_cu_9a0a82044cuda3std6ranges3__45__cpo3endE - _ZN46_INTERNAL_16621f9a_15_SparseMatMul_cu_9a0a82044cuda3std3__45__cpo3endE)
_ZN46_INTERNAL_16621f9a_15_SparseMatMul_cu_9a0a82044cuda3std3__45__cpo3endE:
	.zero		1
	.type		_ZN46_INTERNAL_16621f9a_15_SparseMatMul_cu_9a0a82044cuda3std6ranges3__45__cpo3endE,@object
	.size		_ZN46_INTERNAL_16621f9a_15_SparseMatMul_cu_9a0a82044cuda3std6ranges3__45__cpo3endE,(_ZN46_INTERNAL_16621f9a_15_SparseMatMul_cu_9a0a82046thrust23THRUST_300001_SM_900_NS12placeholders2_5E - _ZN46_INTERNAL_16621f9a_15_SparseMatMul_cu_9a0a82044cuda3std6ranges3__45__cpo3endE)
_ZN46_INTERNAL_16621f9a_15_SparseMatMul_cu_9a0a82044cuda3std6ranges3__45__cpo3endE:
	.zero		1
	.type		_ZN46_INTERNAL_16621f9a_15_SparseMatMul_cu_9a0a82046thrust23THRUST_300001_SM_900_NS12placeholders2_5E,@object
	.size		_ZN46_INTERNAL_16621f9a_15_SparseMatMul_cu_9a0a82046thrust23THRUST_300001_SM_900_NS12placeholders2_5E,(_ZN46_INTERNAL_16621f9a_15_SparseMatMul_cu_9a0a82044cuda3std3__45__cpo4rendE - _ZN46_INTERNAL_16621f9a_15_SparseMatMul_cu_9a0a82046thrust23THRUST_300001_SM_900_NS12placeholders2_5E)
_ZN46_INTERNAL_16621f9a_15_SparseMatMul_cu_9a0a82046thrust23THRUST_300001_SM_900_NS12placeholders2_5E:
	.zero		1
	.type		_ZN46_INTERNAL_16621f9a_15_SparseMatMul_cu_9a0a82044cuda3std3__45__cpo4rendE,@object
	.size		_ZN46_INTERNAL_16621f9a_15_SparseMatMul_cu_9a0a82044cuda3std3__45__cpo4rendE,(_ZN46_INTERNAL_16621f9a_15_SparseMatMul_cu_9a0a82044cuda3std6ranges3__45__cpo9iter_swapE - _ZN46_INTERNAL_16621f9a_15_SparseMatMul_cu_9a0a82044cuda3std3__45__cpo4rendE)
_ZN46_INTERNAL_16621f9a_15_SparseMatMul_cu_9a0a82044cuda3std3__45__cpo4rendE:
	.zero		1
	.type		_ZN46_INTERNAL_16621f9a_15_SparseMatMul_cu_9a0a82044cuda3std6ranges3__45__cpo9iter_swapE,@object
	.size		_ZN46_INTERNAL_16621f9a_15_SparseMatMul_cu_9a0a82044cuda3std6ranges3__45__cpo9iter_swapE,(_ZN46_INTERNAL_16621f9a_15_SparseMatMul_cu_9a0a82044cuda3std3__48unexpectE - _ZN46_INTERNAL_16621f9a_15_SparseMatMul_cu_9a0a82044cuda3std6ranges3__45__cpo9iter_swapE)
_ZN46_INTERNAL_16621f9a_15_SparseMatMul_cu_9a0a82044cuda3std6ranges3__45__cpo9iter_swapE:
	.zero		1
	.type		_ZN46_INTERNAL_16621f9a_15_SparseMatMul_cu_9a0a82044cuda3std3__48unexpectE,@object
	.size		_ZN46_INTERNAL_16621f9a_15_SparseMatMul_cu_9a0a82044cuda3std3__48unexpectE,(_ZN46_INTERNAL_16621f9a_15_SparseMatMul_cu_9a0a82046thrust23THRUST_300001_SM_900_NS8cuda_cub3parE - _ZN46_INTERNAL_16621f9a_15_SparseMatMul_cu_9a0a82044cuda3std3__48unexpectE)
_ZN46_INTERNAL_16621f9a_15_SparseMatMul_cu_9a0a82044cuda3std3__48unexpectE:
	.zero		1
	.type		_ZN46_INTERNAL_16621f9a_15_SparseMatMul_cu_9a0a82046thrust23THRUST_300001_SM_900_NS8cuda_cub3parE,@object
	.size		_ZN46_INTERNAL_16621f9a_15_SparseMatMul_cu_9a0a82046thrust23THRUST_300001_SM_900_NS8cuda_cub3parE,(.L_29 - _ZN46_INTERNAL_16621f9a_15_SparseMatMul_cu_9a0a82046thrust23THRUST_300001_SM_900_NS8cuda_cub3parE)
_ZN46_INTERNAL_16621f9a_15_SparseMatMul_cu_9a0a82046thrust23THRUST_300001_SM_900_NS8cuda_cub3parE:
	.zero		1
.L_29:


//--------------------- .nv.constant0._ZN3cub17CUB_300001_SM_9006detail8for_each13static_kernelINS2_12policy_hub_t12policy_500_tElNS2_12op_wrapper_tIlZN46_INTERNAL_16621f9a_15_SparseMatMul_cu_9a0a82042at6native48_GLOBAL__N__16621f9a_15_SparseMatMul_cu_9a0a820432sparse_sparse_matmul_cuda_kernelIN3c108BFloat16EEEvRNS8_6TensorERKSE_SH_EUllE0_N6thrust23THRUST_300001_SM_900_NS17counting_iteratorIlNSK_11use_defaultESM_SM_EEEEEEvT0_T1_ --------------------------
	.section	.nv.constant0._ZN3cub17CUB_300001_SM_9006detail8for_each13static_kernelINS2_12policy_hub_t12policy_500_tElNS2_12op_wrapper_tIlZN46_INTERNAL_16621f9a_15_SparseMatMul_cu_9a0a82042at6native48_GLOBAL__N__16621f9a_15_SparseMatMul_cu_9a0a820432sparse_sparse_matmul_cuda_kernelIN3c108BFloat16EEEvRNS8_6TensorERKSE_SH_EUllE0_N6thrust23THRUST_300001_SM_900_NS17counting_iteratorIlNSK_11use_defaultESM_SM_EEEEEEvT0_T1_,"a",@progbits
	.sectionflags	@""
	.align	4
.nv.constant0._ZN3cub17CUB_300001_SM_9006detail8for_each13static_kernelINS2_12policy_hub_t12policy_500_tElNS2_12op_wrapper_tIlZN46_INTERNAL_16621f9a_15_SparseMatMul_cu_9a0a82042at6native48_GLOBAL__N__16621f9a_15_SparseMatMul_cu_9a0a820432sparse_sparse_matmul_cuda_kernelIN3c108BFloat16EEEvRNS8_6TensorERKSE_SH_EUllE0_N6thrust23THRUST_300001_SM_900_NS17counting_iteratorIlNSK_11use_defaultESM_SM_EEEEEEvT0_T1_:
	.zero		648


//--------------------- .nv.constant0._ZN3cub17CUB_300001_SM_9006detail8for_each13static_kernelINS2_12policy_hub_t12policy_500_tElNS2_12op_wrapper_tIlZN46_INTERNAL_16621f9a_15_SparseMatMul_cu_9a0a82042at6native48_GLOBAL__N__16621f9a_15_SparseMatMul_cu_9a0a820432sparse_sparse_matmul_cuda_kernelIN3c108BFloat16EEEvRNS8_6TensorERKSE_SH_EUllE_N6thrust23THRUST_300001_SM_900_NS17counting_iteratorIlNSK_11use_defaultESM_SM_EEEEEEvT0_T1_ --------------------------
	.section	.nv.constant0._ZN3cub17CUB_300001_SM_9006detail8for_each13static_kernelINS2_12policy_hub_t12policy_500_tElNS2_12op_wrapper_tIlZN46_INTERNAL_16621f9a_15_SparseMatMul_cu_9a0a82042at6native48_GLOBAL__N__16621f9a_15_SparseMatMul_cu_9a0a820432sparse_sparse_matmul_cuda_kernelIN3c108BFloat16EEEvRNS8_6TensorERKSE_SH_EUllE_N6thrust23THRUST_300001_SM_900_NS17counting_iteratorIlNSK_11use_defaultESM_SM_EEEEEEvT0_T1_,"a",@progbits
	.sectionflags	@""
	.align	4
.nv.constant0._ZN3cub17CUB_300001_SM_9006detail8for_each13static_kernelINS2_12policy_hub_t12policy_500_tElNS2_12op_wrapper_tIlZN46_INTERNAL_16621f9a_15_SparseMatMul_cu_9a0a82042at6native48_GLOBAL__N__16621f9a_15_SparseMatMul_cu_9a0a820432sparse_sparse_matmul_cuda_kernelIN3c108BFloat16EEEvRNS8_6TensorERKSE_SH_EUllE_N6thrust23THRUST_300001_SM_900_NS17counting_iteratorIlNSK_11use_defaultESM_SM_EEEEEEvT0_T1_:
	.zero		624


//--------------------- .nv.constant0._ZN3cub17CUB_300001_SM_9006detail8for_each13static_kernelINS2_12policy_hub_t12policy_500_tElNS2_12op_wrapper_tIlZN46_INTERNAL_16621f9a_15_SparseMatMul_cu_9a0a82042at6native48_GLOBAL__N__16621f9a_15_SparseMatMul_cu_9a0a820432sparse_sparse_matmul_cuda_kernelIN3c104HalfEEEvRNS8_6TensorERKSE_SH_EUllE0_N6thrust23THRUST_300001_SM_900_NS17counting_iteratorIlNSK_11use_defaultESM_SM_EEEEEEvT0_T1_ --------------------------
	.section	.nv.constant0._ZN3cub17CUB_300001_SM_9006detail8for_each13static_kernelINS2_12policy_hub_t12policy_500_tElNS2_12op_wrapper_tIlZN46_INTERNAL_16621f9a_15_SparseMatMul_cu_9a0a82042at6native48_GLOBAL__N__16621f9a_15_SparseMatMul_cu_9a0a820432sparse_sparse_matmul_cuda_kernelIN3c104HalfEEEvRNS8_6TensorERKSE_SH_EUllE0_N6thrust23THRUST_300001_SM_900_NS17counting_iteratorIlNSK_11use_defaultESM_SM_EEEEEEvT0_T1_,"a",@progbits
	.sectionflags	@""
	.align	4
.nv.constant0._ZN3cub17CUB_300001_SM_9006detail8for_each13static_kernelINS2_12policy_hub_t12policy_500_tElNS2_12op_wrapper_tIlZN46_INTERNAL_16621f9a_15_SparseMatMul_cu_9a0a82042at6native48_GLOBAL__N__16621f9a_15_SparseMatMul_cu_9a0a820432sparse_sparse_matmul_cuda_kernelIN3c104HalfEEEvRNS8_6TensorERKSE_SH_EUllE0_N6thrust23THRUST_300001_SM_900_NS17counting_iteratorIlNSK_11use_defaultESM_SM_EEEEEEvT0_T1_:
	.zero		648


//--------------------- .nv.constant0._ZN3cub17CUB_300001_SM_9006detail8for_each13static_kernelINS2_12policy_hub_t12policy_500_tElNS2_12op_wrapper_tIlZN46_INTERNAL_16621f9a_15_SparseMatMul_cu_9a0a82042at6native48_GLOBAL__N__16621f9a_15_SparseMatMul_cu_9a0a820432sparse_sparse_matmul_cuda_kernelIN3c104HalfEEEvRNS8_6TensorERKSE_SH_EUllE_N6thrust23THRUST_300001_SM_900_NS17counting_iteratorIlNSK_11use_defaultESM_SM_EEEEEEvT0_T1_ --------------------------
	.section	.nv.constant0._ZN3cub17CUB_300001_SM_9006detail8for_each13static_kernelINS2_12policy_hub_t12policy_500_tElNS2_12op_wrapper_tIlZN46_INTERNAL_16621f9a_15_SparseMatMul_cu_9a0a82042at6native48_GLOBAL__N__16621f9a_15_SparseMatMul_cu_9a0a820432sparse_sparse_matmul_cuda_kernelIN3c104HalfEEEvRNS8_6TensorERKSE_SH_EUllE_N6thrust23THRUST_300001_SM_900_NS17counting_iteratorIlNSK_11use_defaultESM_SM_EEEEEEvT0_T1_,"a",@progbits
	.sectionflags	@""
	.align	4
.nv.constant0._ZN3cub17CUB_300001_SM_9006detail8for_each13static_kernelINS2_12policy_hub_t12policy_500_tElNS2_12op_wrapper_tIlZN46_INTERNAL_16621f9a_15_SparseMatMul_cu_9a0a82042at6native48_GLOBAL__N__16621f9a_15_SparseMatMul_cu_9a0a820432sparse_sparse_matmul_cuda_kernelIN3c104HalfEEEvRNS8_6TensorERKSE_SH_EUllE_N6thrust23THRUST_300001_SM_900_NS17counting_iteratorIlNSK_11use_defaultESM_SM_EEEEEEvT0_T1_:
	.zero		624


//--------------------- .nv.constant0._ZN3cub17CUB_300001_SM_9006detail8for_each13static_kernelINS2_12policy_hub_t12policy_500_tElNS2_12op_wrapper_tIlZN46_INTERNAL_16621f9a_15_SparseMatMul_cu_9a0a82042at6native48_GLOBAL__N__16621f9a_15_SparseMatMul_cu_9a0a820432sparse_sparse_matmul_cuda_kernelIN3c107complexIfEEEEvRNS8_6TensorERKSF_SI_EUllE0_N6thrust23THRUST_300001_SM_900_NS17counting_iteratorIlNSL_11use_defaultESN_SN_EEEEEEvT0_T1_ --------------------------
	.section	.nv.constant0._ZN3cub17CUB_300001_SM_9006detail8for_each13static_kernelINS2_12policy_hub_t12policy_500_tElNS2_12op_wrapper_tIlZN46_INTERNAL_16621f9a_15_SparseMatMul_cu_9a0a82042at6native48_GLOBAL__N__16621f9a_15_SparseMatMul_cu_9a0a820432sparse_sparse_matmul_cuda_kernelIN3c107complexIfEEEEvRNS8_6TensorERKSF_SI_EUllE0_N6thrust23THRUST_300001_SM_900_NS17counting_iteratorIlNSL_11use_defaultESN_SN_EEEEEEvT0_T1_,"a",@progbits
	.sectionflags	@""
	.align	4
.nv.constant0._ZN3cub17CUB_300001_SM_9006detail8for_each13static_kernelINS2_12policy_hub_t12policy_500_tElNS2_12op_wrapper_tIlZN46_INTERNAL_16621f9a_15_SparseMatMul_cu_9a0a82042at6native48_GLOBAL__N__16621f9a_15_SparseMatMul_cu_9a0a820432sparse_sparse_matmul_cuda_kernelIN3c107complexIfEEEEvRNS8_6TensorERKSF_SI_EUllE0_N6thrust23THRUST_300001_SM_900_NS17counting_iteratorIlNSL_11use_defaultESN_SN_EEEEEEvT0_T1_:
	.zero		648


//--------------------- .nv.constant0._ZN3cub17CUB_300001_SM_9006detail8for_each13static_kernelINS2_12policy_hub_t12policy_500_tElNS2_12op_wrapper_tIlZN46_INTERNAL_16621f9a_15_SparseMatMul_cu_9a0a82042at6native48_GLOBAL__N__16621f9a_15_SparseMatMul_cu_9a0a820432sparse_sparse_matmul_cuda_kernelIN3c107complexIfEEEEvRNS8_6TensorERKSF_SI_EUllE_N6thrust23THRUST_300001_SM_900_NS17counting_iteratorIlNSL_11use_defaultESN_SN_EEEEEEvT0_T1_ --------------------------
	.section	.nv.constant0._ZN3cub17CUB_300001_SM_9006detail8for_each13static_kernelINS2_12policy_hub_t12policy_500_tElNS2_12op_wrapper_tIlZN46_INTERNAL_16621f9a_15_SparseMatMul_cu_9a0a82042at6native48_GLOBAL__N__16621f9a_15_SparseMatMul_cu_9a0a820432sparse_sparse_matmul_cuda_kernelIN3c107complexIfEEEEvRNS8_6TensorERKSF_SI_EUllE_N6thrust23THRUST_300001_SM_900_NS17counting_iteratorIlNSL_11use_defaultESN_SN_EEEEEEvT0_T1_,"a",@progbits
	.sectionflags	@""
	.align	4
.nv.constant0._ZN3cub17CUB_300001_SM_9006detail8for_each13static_kernelINS2_12policy_hub_t12policy_500_tElNS2_12op_wrapper_tIlZN46_INTERNAL_16621f9a_15_SparseMatMul_cu_9a0a82042at6native48_GLOBAL__N__16621f9a_15_SparseMatMul_cu_9a0a820432sparse_sparse_matmul_cuda_kernelIN3c107complexIfEEEEvRNS8_6TensorERKSF_SI_EUllE_N6thrust23THRUST_300001_SM_900_NS17counting_iteratorIlNSL_11use_defaultESN_SN_EEEEEEvT0_T1_:
	.zero		624


//--------------------- .nv.constant0._ZN3cub17CUB_300001_SM_9006detail8for_each13static_kernelINS2_12policy_hub_t12policy_500_tElNS2_12op_wrapper_tIlZN46_INTERNAL_16621f9a_15_SparseMatMul_cu_9a0a82042at6native48_GLOBAL__N__16621f9a_15_SparseMatMul_cu_9a0a820432sparse_sparse_matmul_cuda_kernelIN3c107complexIdEEEEvRNS8_6TensorERKSF_SI_EUllE0_N6thrust23THRUST_300001_SM_900_NS17counting_iteratorIlNSL_11use_defaultESN_SN_EEEEEEvT0_T1_ --------------------------
	.section	.nv.constant0._ZN3cub17CUB_300001_SM_9006detail8for_each13static_kernelINS2_12policy_hub_t12policy_500_tElNS2_12op_wrapper_tIlZN46_INTERNAL_16621f9a_15_SparseMatMul_cu_9a0a82042at6native48_GLOBAL__N__16621f9a_15_SparseMatMul_cu_9a0a820432sparse_sparse_matmul_cuda_kernelIN3c107complexIdEEEEvRNS8_6TensorERKSF_SI_EUllE0_N6thrust23THRUST_300001_SM_900_NS17counting_iteratorIlNSL_11use_defaultESN_SN_EEEEEEvT0_T1_,"a",@progbits
	.sectionflags	@""
	.align	4
.nv.constant0._ZN3cub17CUB_300001_SM_9006detail8for_each13static_kernelINS2_12policy_hub_t12policy_500_tElNS2_12op_wrapper_tIlZN46_INTERNAL_16621f9a_15_SparseMatMul_cu_9a0a82042at6native48_GLOBAL__N__16621f9a_15_SparseMatMul_cu_9a0a820432sparse_sparse_matmul_cuda_kernelIN3c107complexIdEEEEvRNS8_6TensorERKSF_SI_EUllE0_N6thrust23THRUST_300001_SM_900_NS17counting_iteratorIlNSL_11use_defaultESN_SN_EEEEEEvT0_T1_:
	.zero		648


//--------------------- .nv.constant0._ZN3cub17CUB_300001_SM_9006detail8for_each13static_kernelINS2_12policy_hub_t12policy_500_tElNS2_12op_wrapper_tIlZN46_INTERNAL_16621f9a_15_SparseMatMul_cu_9a0a82042at6native48_GLOBAL__N__16621f9a_15_SparseMatMul_cu_9a0a820432sparse_sparse_matmul_cuda_kernelIN3c107complexIdEEEEvRNS8_6TensorERKSF_SI_EUllE_N6thrust23THRUST_300001_SM_900_NS17counting_iteratorIlNSL_11use_defaultESN_SN_EEEEEEvT0_T1_ --------------------------
	.section	.nv.constant0._ZN3cub17CUB_300001_SM_9006detail8for_each13static_kernelINS2_12policy_hub_t12policy_500_tElNS2_12op_wrapper_tIlZN46_INTERNAL_16621f9a_15_SparseMatMul_cu_9a0a82042at6native48_GLOBAL__N__16621f9a_15_SparseMatMul_cu_9a0a820432sparse_sparse_matmul_cuda_kernelIN3c107complexIdEEEEvRNS8_6TensorERKSF_SI_EUllE_N6thrust23THRUST_300001_SM_900_NS17counting_iteratorIlNSL_11use_defaultESN_SN_EEEEEEvT0_T1_,"a",@progbits
	.sectionflags	@""
	.align	4
.nv.constant0._ZN3cub17CUB_300001_SM_9006detail8for_each13static_kernelINS2_12policy_hub_t12policy_500_tElNS2_12op_wrapper_tIlZN46_INTERNAL_16621f9a_15_SparseMatMul_cu_9a0a82042at6native48_GLOBAL__N__16621f9a_15_SparseMatMul_cu_9a0a820432sparse_sparse_matmul_cuda_kernelIN3c107complexIdEEEEvRNS8_6TensorERKSF_SI_EUllE_N6thrust23THRUST_300001_SM_900_NS17counting_iteratorIlNSL_11use_defaultESN_SN_EEEEEEvT0_T1_:
	.zero		624


//--------------------- .nv.constant0._ZN3cub17CUB_300001_SM_9006detail8for_each13static_kernelINS2_12policy_hub_t12policy_500_tElNS2_12op_wrapper_tIlZN46_INTERNAL_16621f9a_15_SparseMatMul_cu_9a0a82042at6native48_GLOBAL__N__16621f9a_15_SparseMatMul_cu_9a0a820432sparse_sparse_matmul_cuda_kernelIfEEvRNS8_6TensorERKSC_SF_EUllE0_N6thrust23THRUST_300001_SM_900_NS17counting_iteratorIlNSI_11use_defaultESK_SK_EEEEEEvT0_T1_ --------------------------
	.section	.nv.constant0._ZN3cub17CUB_300001_SM_9006detail8for_each13static_kernelINS2_12policy_hub_t12policy_500_tElNS2_12op_wrapper_tIlZN46_INTERNAL_16621f9a_15_SparseMatMul_cu_9a0a82042at6native48_GLOBAL__N__16621f9a_15_SparseMatMul_cu_9a0a820432sparse_sparse_matmul_cuda_kernelIfEEvRNS8_6TensorERKSC_SF_EUllE0_N6thrust23THRUST_300001_SM_900_NS17counting_iteratorIlNSI_11use_defaultESK_SK_EEEEEEvT0_T1_,"a",@progbits
	.sectionflags	@""
	.align	4
.nv.constant0._ZN3cub17CUB_300001_SM_9006detail8for_each13static_kernelINS2_12policy_hub_t12policy_500_tElNS2_12op_wrapper_tIlZN46_INTERNAL_16621f9a_15_SparseMatMul_cu_9a0a82042at6native48_GLOBAL__N__16621f9a_15_SparseMatMul_cu_9a0a820432sparse_sparse_matmul_cuda_kernelIfEEvRNS8_6TensorERKSC_SF_EUllE0_N6thrust23THRUST_300001_SM_900_NS17counting_iteratorIlNSI_11use_defaultESK_SK_EEEEEEvT0_T1_:
	.zero		648


//--------------------- .nv.constant0._ZN3cub17CUB_300001_SM_9006detail8for_each13static_kernelINS2_12policy_hub_t12policy_500_tElNS2_12op_wrapper_tIlZN46_INTERNAL_16621f9a_15_SparseMatMul_cu_9a0a82042at6native48_GLOBAL__N__16621f9a_15_SparseMatMul_cu_9a0a820432sparse_sparse_matmul_cuda_kernelIfEEvRNS8_6TensorERKSC_SF_EUllE_N6thrust23THRUST_300001_SM_900_NS17counting_iteratorIlNSI_11use_defaultESK_SK_EEEEEEvT0_T1_ --------------------------
	.section	.nv.constant0._ZN3cub17CUB_300001_SM_9006detail8for_each13static_kernelINS2_12policy_hub_t12policy_500_tElNS2_12op_wrapper_tIlZN46_INTERNAL_16621f9a_15_SparseMatMul_cu_9a0a82042at6native48_GLOBAL__N__16621f9a_15_SparseMatMul_cu_9a0a820432sparse_sparse_matmul_cuda_kernelIfEEvRNS8_6TensorERKSC_SF_EUllE_N6thrust23THRUST_300001_SM_900_NS17counting_iteratorIlNSI_11use_defaultESK_SK_EEEEEEvT0_T1_,"a",@progbits
	.sectionflags	@""
	.align	4
.nv.constant0._ZN3cub17CUB_300001_SM_9006detail8for_each13static_kernelINS2_12policy_hub_t12policy_500_tElNS2_12op_wrapper_tIlZN46_INTERNAL_16621f9a_15_SparseMatMul_cu_9a0a82042at6native48_GLOBAL__N__16621f9a_15_SparseMatMul_cu_9a0a820432sparse_sparse_matmul_cuda_kernelIfEEvRNS8_6TensorERKSC_SF_EUllE_N6thrust23THRUST_300001_SM_900_NS17counting_iteratorIlNSI_11use_defaultESK_SK_EEEEEEvT0_T1_:
	.zero		624


//--------------------- .nv.constant0._ZN3cub17CUB_300001_SM_9006detail8for_each13static_kernelINS2_12policy_hub_t12policy_500_tElNS2_12op_wrapper_tIlZN46_INTERNAL_16621f9a_15_SparseMatMul_cu_9a0a82042at6native48_GLOBAL__N__16621f9a_15_SparseMatMul_cu_9a0a820432sparse_sparse_matmul_cuda_kernelIdEEvRNS8_6TensorERKSC_SF_EUllE0_N6thrust23THRUST_300001_SM_900_NS17counting_iteratorIlNSI_11use_defaultESK_SK_EEEEEEvT0_T1_ --------------------------
	.section	.nv.constant0._ZN3cub17CUB_300001_SM_9006detail8for_each13static_kernelINS2_12policy_hub_t12policy_500_tElNS2_12op_wrapper_tIlZN46_INTERNAL_16621f9a_15_SparseMatMul_cu_9a0a82042at6native48_GLOBAL__N__16621f9a_15_SparseMatMul_cu_9a0a820432sparse_sparse_matmul_cuda_kernelIdEEvRNS8_6TensorERKSC_SF_EUllE0_N6thrust23THRUST_300001_SM_900_NS17counting_iteratorIlNSI_11use_defaultESK_SK_EEEEEEvT0_T1_,"a",@progbits
	.sectionflags	@""
	.align	4
.nv.constant0._ZN3cub17CUB_300001_SM_9006detail8for_each13static_kernelINS2_12policy_hub_t12policy_500_tElNS2_12op_wrapper_tIlZN46_INTERNAL_16621f9a_15_SparseMatMul_cu_9a0a82042at6native48_GLOBAL__N__16621f9a_15_SparseMatMul_cu_9a0a820432sparse_sparse_matmul_cuda_kernelIdEEvRNS8_6TensorERKSC_SF_EUllE0_N6thrust23THRUST_300001_SM_900_NS17counting_iteratorIlNSI_11use_defaultESK_SK_EEEEEEvT0_T1_:
	.zero		648


//--------------------- .nv.constant0._ZN3cub17CUB_300001_SM_9006detail8for_each13static_kernelINS2_12policy_hub_t12policy_500_tElNS2_12op_wrapper_tIlZN46_INTERNAL_16621f9a_15_SparseMatMul_cu_9a0a82042at6native48_GLOBAL__N__16621f9a_15_SparseMatMul_cu_9a0a820432sparse_sparse_matmul_cuda_kernelIdEEvRNS8_6TensorERKSC_SF_EUllE_N6thrust23THRUST_300001_SM_900_NS17counting_iteratorIlNSI_11use_defaultESK_SK_EEEEEEvT0_T1_ --------------------------
	.section	.nv.constant0._ZN3cub17CUB_300001_SM_9006detail8for_each13static_kernelINS2_12policy_hub_t12policy_500_tElNS2_12op_wrapper_tIlZN46_INTERNAL_16621f9a_15_SparseMatMul_cu_9a0a82042at6native48_GLOBAL__N__16621f9a_15_SparseMatMul_cu_9a0a820432sparse_sparse_matmul_cuda_kernelIdEEvRNS8_6TensorERKSC_SF_EUllE_N6thrust23THRUST_300001_SM_900_NS17counting_iteratorIlNSI_11use_defaultESK_SK_EEEEEEvT0_T1_,"a",@progbits
	.sectionflags	@""
	.align	4
.nv.constant0._ZN3cub17CUB_300001_SM_9006detail8for_each13static_kernelINS2_12policy_hub_t12policy_500_tElNS2_12op_wrapper_tIlZN46_INTERNAL_16621f9a_15_SparseMatMul_cu_9a0a82042at6native48_GLOBAL__N__16621f9a_15_SparseMatMul_cu_9a0a820432sparse_sparse_matmul_cuda_kernelIdEEvRNS8_6TensorERKSC_SF_EUllE_N6thrust23THRUST_300001_SM_900_NS17counting_iteratorIlNSI_11use_defaultESK_SK_EEEEEEvT0_T1_:
	.zero		624


//--------------------- .nv.constant0._ZN3cub17CUB_300001_SM_9006detail11EmptyKernelIvEEvv --------------------------
	.section	.nv.constant0._ZN3cub17CUB_300001_SM_9006detail11EmptyKernelIvEEvv,"a",@progbits
	.sectionflags	@""
	.align	4
.nv.constant0._ZN3cub17CUB_300001_SM_9006detail11EmptyKernelIvEEvv:
	.zero		528


//--------------------- SYMBOLS --------------------------

	.type		.nv.reservedSmem.offset0,@object
	.size		.nv.reservedSmem.offset0,0x4
